//
// Generated by NVIDIA NVVM Compiler
//
// Compiler Build ID: CL-36424714
// Cuda compilation tools, release 13.0, V13.0.88
// Based on NVVM 20.0.0
//

.version 9.0
.target sm_100
.address_size 64

	// .globl	_Z9fftKernelP6float2S0_i
// _ZZ9fftKernelP6float2S0_iE6s_data has been demoted
.global .align 4 .b8 __cudart_i2opi_f[24] = {65, 144, 67, 60, 153, 149, 98, 219, 192, 221, 52, 245, 209, 87, 39, 252, 41, 21, 68, 78, 110, 131, 249, 162};

.visible .entry _Z9fftKernelP6float2S0_i(
	.param .u64 .ptr .align 1 _Z9fftKernelP6float2S0_i_param_0,
	.param .u64 .ptr .align 1 _Z9fftKernelP6float2S0_i_param_1,
	.param .u32 _Z9fftKernelP6float2S0_i_param_2
)
{
	.local .align 4 .b8 	__local_depot0[28];
	.reg .b64 	%SP;
	.reg .b64 	%SPL;
	.reg .pred 	%p<95>;
	.reg .b32 	%r<452>;
	.reg .b32 	%f<414>;
	.reg .b64 	%rd<229>;
	.reg .b64 	%fd<43>;
	// demoted variable
	.shared .align 8 .b8 _ZZ9fftKernelP6float2S0_iE6s_data[2048];
	mov.u64 	%SPL, __local_depot0;
	ld.param.u64 	%rd87, [_Z9fftKernelP6float2S0_i_param_0];
	ld.param.u64 	%rd88, [_Z9fftKernelP6float2S0_i_param_1];
	ld.param.u32 	%r172, [_Z9fftKernelP6float2S0_i_param_2];
	add.u64 	%rd1, %SPL, 0;
	add.u64 	%rd2, %SPL, 0;
	mov.u32 	%r1, %tid.x;
	mov.u32 	%r173, %ctaid.x;
	mov.u32 	%r174, %ntid.x;
	mad.lo.s32 	%r2, %r173, %r174, %r1;
	setp.ge.s32 	%p1, %r2, %r172;
	shl.b32 	%r175, %r1, 3;
	mov.u32 	%r176, _ZZ9fftKernelP6float2S0_iE6s_data;
	add.s32 	%r3, %r176, %r175;
	@%p1 bra 	$L__BB0_2;
	cvta.to.global.u64 	%rd91, %rd87;
	mul.wide.s32 	%rd92, %r2, 8;
	add.s64 	%rd93, %rd91, %rd92;
	ld.global.v2.f32 	{%f74, %f75}, [%rd93];
	st.shared.v2.f32 	[%r3], {%f74, %f75};
	bra.uni 	$L__BB0_3;
$L__BB0_2:
	mov.f32 	%f73, 0f00000000;
	st.shared.v2.f32 	[%r3], {%f73, %f73};
$L__BB0_3:
	bar.sync 	0;
	bar.sync 	0;
	setp.gt.u32 	%p2, %r1, 127;
	@%p2 bra 	$L__BB0_5;
	add.s32 	%r178, %r3, %r175;
	ld.shared.v2.f32 	{%f76, %f77}, [%r178+8];
	mov.f32 	%f78, 0f80000000;
	mul.rn.f32 	%f79, %f78, %f78;
	add.f32 	%f80, %f79, 0f00000000;
	fma.rn.f32 	%f81, %f79, 0f37CBAC00, 0fBAB607ED;
	fma.rn.f32 	%f82, %f81, %f79, 0f3D2AAABB;
	fma.rn.f32 	%f83, %f82, %f79, 0fBEFFFFFF;
	fma.rn.f32 	%f84, %f83, %f80, 0f3F800000;
	fma.rn.f32 	%f85, %f79, 0f80000000, 0f00000000;
	fma.rn.f32 	%f86, %f79, 0fB94D4153, 0f3C0885E4;
	fma.rn.f32 	%f87, %f86, %f79, 0fBE2AAAA8;
	mul.f32 	%f88, %f87, %f85;
	mul.f32 	%f89, %f76, %f84;
	mul.f32 	%f90, %f77, %f88;
	sub.f32 	%f91, %f89, %f90;
	mul.f32 	%f92, %f76, %f88;
	fma.rn.f32 	%f93, %f77, %f84, %f92;
	ld.shared.v2.f32 	{%f94, %f95}, [%r178];
	sub.f32 	%f96, %f94, %f91;
	sub.f32 	%f97, %f95, %f93;
	st.shared.v2.f32 	[%r178+8], {%f96, %f97};
	add.f32 	%f98, %f94, %f91;
	add.f32 	%f99, %f95, %f93;
	st.shared.v2.f32 	[%r178], {%f98, %f99};
$L__BB0_5:
	bar.sync 	0;
	setp.gt.u32 	%p3, %r1, 63;
	@%p3 bra 	$L__BB0_23;
	shl.b32 	%r179, %r1, 5;
	add.s32 	%r4, %r176, %r179;
	ld.shared.v2.f32 	{%f2, %f1}, [%r4+16];
	and.b32  	%r181, %r1, 1;
	cvt.rn.f64.u32 	%fd1, %r181;
	mul.f64 	%fd2, %fd1, 0dC01921FB54442D18;
	mul.f64 	%fd3, %fd2, 0d3FD0000000000000;
	cvt.rn.f32.f64 	%f3, %fd3;
	mul.f32 	%f100, %f3, 0f3F22F983;
	cvt.rni.s32.f32 	%r411, %f100;
	cvt.rn.f32.s32 	%f101, %r411;
	fma.rn.f32 	%f102, %f101, 0fBFC90FDA, %f3;
	fma.rn.f32 	%f103, %f101, 0fB3A22168, %f102;
	fma.rn.f32 	%f403, %f101, 0fA7C234C5, %f103;
	abs.f32 	%f5, %f3;
	setp.ltu.f32 	%p4, %f5, 0f47CE4780;
	mov.u32 	%r407, %r411;
	mov.f32 	%f402, %f403;
	@%p4 bra 	$L__BB0_14;
	setp.eq.f32 	%p5, %f5, 0f7F800000;
	@%p5 bra 	$L__BB0_13;
	mov.b32 	%r6, %f3;
	shl.b32 	%r183, %r6, 8;
	or.b32  	%r7, %r183, -2147483648;
	mov.b64 	%rd195, 0;
	mov.b32 	%r404, 0;
	mov.u64 	%rd193, __cudart_i2opi_f;
	mov.u64 	%rd194, %rd2;
$L__BB0_9:
	.pragma "nounroll";
	ld.global.nc.u32 	%r184, [%rd193];
	mad.wide.u32 	%rd96, %r184, %r7, %rd195;
	shr.u64 	%rd195, %rd96, 32;
	st.local.u32 	[%rd194], %rd96;
	add.s32 	%r404, %r404, 1;
	add.s64 	%rd194, %rd194, 4;
	add.s64 	%rd193, %rd193, 4;
	setp.ne.s32 	%p6, %r404, 6;
	@%p6 bra 	$L__BB0_9;
	shr.u32 	%r185, %r6, 23;
	st.local.u32 	[%rd2+24], %rd195;
	and.b32  	%r10, %r185, 31;
	and.b32  	%r186, %r185, 224;
	add.s32 	%r187, %r186, -128;
	shr.u32 	%r188, %r187, 5;
	mul.wide.u32 	%rd97, %r188, 4;
	sub.s64 	%rd9, %rd2, %rd97;
	ld.local.u32 	%r405, [%rd9+24];
	ld.local.u32 	%r406, [%rd9+20];
	setp.eq.s32 	%p7, %r10, 0;
	@%p7 bra 	$L__BB0_12;
	shf.l.wrap.b32 	%r405, %r406, %r405, %r10;
	ld.local.u32 	%r189, [%rd9+16];
	shf.l.wrap.b32 	%r406, %r189, %r406, %r10;
$L__BB0_12:
	shr.u32 	%r190, %r405, 30;
	shf.l.wrap.b32 	%r191, %r406, %r405, 2;
	shl.b32 	%r192, %r406, 2;
	shr.s32 	%r193, %r191, 31;
	sub.s32 	%r407, %r193, %r190;
	xor.b32  	%r194, %r193, %r191;
	xor.b32  	%r195, %r193, %r192;
	cvt.u64.u32 	%rd98, %r194;
	shl.b64 	%rd99, %rd98, 32;
	cvt.u64.u32 	%rd100, %r195;
	or.b64  	%rd101, %rd99, %rd100;
	cvt.rn.f64.s64 	%fd4, %rd101;
	mul.f64 	%fd5, %fd4, 0d3BF921FB54442D19;
	cvt.rn.f32.f64 	%f104, %fd5;
	neg.f32 	%f105, %f104;
	setp.lt.s32 	%p8, %r191, 0;
	selp.f32 	%f402, %f104, %f105, %p8;
	bra.uni 	$L__BB0_14;
$L__BB0_13:
	mov.f32 	%f106, 0f00000000;
	mul.rn.f32 	%f402, %f3, %f106;
	mov.b32 	%r407, 0;
$L__BB0_14:
	setp.ltu.f32 	%p9, %f5, 0f47CE4780;
	add.s32 	%r197, %r407, 1;
	mul.rn.f32 	%f107, %f402, %f402;
	and.b32  	%r198, %r407, 1;
	setp.eq.b32 	%p10, %r198, 1;
	selp.f32 	%f108, %f402, 0f3F800000, %p10;
	fma.rn.f32 	%f109, %f107, %f108, 0f00000000;
	fma.rn.f32 	%f110, %f107, 0f37CBAC00, 0fBAB607ED;
	selp.f32 	%f111, 0fB94D4153, %f110, %p10;
	selp.f32 	%f112, 0f3C0885E4, 0f3D2AAABB, %p10;
	fma.rn.f32 	%f113, %f111, %f107, %f112;
	selp.f32 	%f114, 0fBE2AAAA8, 0fBEFFFFFF, %p10;
	fma.rn.f32 	%f115, %f113, %f107, %f114;
	fma.rn.f32 	%f116, %f115, %f109, %f108;
	and.b32  	%r199, %r197, 2;
	setp.eq.s32 	%p11, %r199, 0;
	mov.f32 	%f117, 0f00000000;
	sub.f32 	%f118, %f117, %f116;
	selp.f32 	%f9, %f116, %f118, %p11;
	@%p9 bra 	$L__BB0_22;
	setp.eq.f32 	%p12, %f5, 0f7F800000;
	@%p12 bra 	$L__BB0_21;
	mov.b32 	%r19, %f3;
	shl.b32 	%r201, %r19, 8;
	or.b32  	%r20, %r201, -2147483648;
	mov.b64 	%rd198, 0;
	mov.b32 	%r408, 0;
	mov.u64 	%rd196, __cudart_i2opi_f;
	mov.u64 	%rd197, %rd1;
$L__BB0_17:
	.pragma "nounroll";
	ld.global.nc.u32 	%r202, [%rd196];
	mad.wide.u32 	%rd104, %r202, %r20, %rd198;
	shr.u64 	%rd198, %rd104, 32;
	st.local.u32 	[%rd197], %rd104;
	add.s32 	%r408, %r408, 1;
	add.s64 	%rd197, %rd197, 4;
	add.s64 	%rd196, %rd196, 4;
	setp.ne.s32 	%p13, %r408, 6;
	@%p13 bra 	$L__BB0_17;
	shr.u32 	%r203, %r19, 23;
	st.local.u32 	[%rd1+24], %rd198;
	and.b32  	%r23, %r203, 31;
	and.b32  	%r204, %r203, 224;
	add.s32 	%r205, %r204, -128;
	shr.u32 	%r206, %r205, 5;
	mul.wide.u32 	%rd105, %r206, 4;
	sub.s64 	%rd16, %rd1, %rd105;
	ld.local.u32 	%r409, [%rd16+24];
	ld.local.u32 	%r410, [%rd16+20];
	setp.eq.s32 	%p14, %r23, 0;
	@%p14 bra 	$L__BB0_20;
	shf.l.wrap.b32 	%r409, %r410, %r409, %r23;
	ld.local.u32 	%r207, [%rd16+16];
	shf.l.wrap.b32 	%r410, %r207, %r410, %r23;
$L__BB0_20:
	shr.u32 	%r208, %r409, 30;
	shf.l.wrap.b32 	%r209, %r410, %r409, 2;
	shl.b32 	%r210, %r410, 2;
	shr.s32 	%r211, %r209, 31;
	sub.s32 	%r411, %r211, %r208;
	xor.b32  	%r212, %r211, %r209;
	xor.b32  	%r213, %r211, %r210;
	cvt.u64.u32 	%rd106, %r212;
	shl.b64 	%rd107, %rd106, 32;
	cvt.u64.u32 	%rd108, %r213;
	or.b64  	%rd109, %rd107, %rd108;
	cvt.rn.f64.s64 	%fd6, %rd109;
	mul.f64 	%fd7, %fd6, 0d3BF921FB54442D19;
	cvt.rn.f32.f64 	%f119, %fd7;
	neg.f32 	%f120, %f119;
	setp.lt.s32 	%p15, %r209, 0;
	selp.f32 	%f403, %f119, %f120, %p15;
	bra.uni 	$L__BB0_22;
$L__BB0_21:
	mov.f32 	%f121, 0f00000000;
	mul.rn.f32 	%f403, %f3, %f121;
	mov.b32 	%r411, 0;
$L__BB0_22:
	mul.rn.f32 	%f122, %f403, %f403;
	and.b32  	%r215, %r411, 1;
	setp.eq.b32 	%p16, %r215, 1;
	selp.f32 	%f123, 0f3F800000, %f403, %p16;
	fma.rn.f32 	%f124, %f122, %f123, 0f00000000;
	fma.rn.f32 	%f125, %f122, 0f37CBAC00, 0fBAB607ED;
	selp.f32 	%f126, %f125, 0fB94D4153, %p16;
	selp.f32 	%f127, 0f3D2AAABB, 0f3C0885E4, %p16;
	fma.rn.f32 	%f128, %f126, %f122, %f127;
	selp.f32 	%f129, 0fBEFFFFFF, 0fBE2AAAA8, %p16;
	fma.rn.f32 	%f130, %f128, %f122, %f129;
	fma.rn.f32 	%f131, %f130, %f124, %f123;
	and.b32  	%r216, %r411, 2;
	setp.eq.s32 	%p17, %r216, 0;
	mov.f32 	%f132, 0f00000000;
	sub.f32 	%f133, %f132, %f131;
	selp.f32 	%f134, %f131, %f133, %p17;
	mul.f32 	%f135, %f2, %f9;
	mul.f32 	%f136, %f1, %f134;
	sub.f32 	%f137, %f135, %f136;
	mul.f32 	%f138, %f2, %f134;
	fma.rn.f32 	%f139, %f1, %f9, %f138;
	ld.shared.v2.f32 	{%f140, %f141}, [%r4];
	sub.f32 	%f142, %f140, %f137;
	sub.f32 	%f143, %f141, %f139;
	st.shared.v2.f32 	[%r4+16], {%f142, %f143};
	add.f32 	%f144, %f140, %f137;
	add.f32 	%f145, %f141, %f139;
	st.shared.v2.f32 	[%r4], {%f144, %f145};
$L__BB0_23:
	bar.sync 	0;
	setp.gt.u32 	%p18, %r1, 31;
	@%p18 bra 	$L__BB0_41;
	shl.b32 	%r217, %r1, 6;
	add.s32 	%r32, %r176, %r217;
	ld.shared.v2.f32 	{%f14, %f13}, [%r32+32];
	and.b32  	%r219, %r1, 3;
	cvt.rn.f64.u32 	%fd8, %r219;
	mul.f64 	%fd9, %fd8, 0dC01921FB54442D18;
	mul.f64 	%fd10, %fd9, 0d3FC0000000000000;
	cvt.rn.f32.f64 	%f15, %fd10;
	mul.f32 	%f146, %f15, 0f3F22F983;
	cvt.rni.s32.f32 	%r419, %f146;
	cvt.rn.f32.s32 	%f147, %r419;
	fma.rn.f32 	%f148, %f147, 0fBFC90FDA, %f15;
	fma.rn.f32 	%f149, %f147, 0fB3A22168, %f148;
	fma.rn.f32 	%f405, %f147, 0fA7C234C5, %f149;
	abs.f32 	%f17, %f15;
	setp.ltu.f32 	%p19, %f17, 0f47CE4780;
	mov.u32 	%r415, %r419;
	mov.f32 	%f404, %f405;
	@%p19 bra 	$L__BB0_32;
	setp.eq.f32 	%p20, %f17, 0f7F800000;
	@%p20 bra 	$L__BB0_31;
	mov.b32 	%r34, %f15;
	shl.b32 	%r221, %r34, 8;
	or.b32  	%r35, %r221, -2147483648;
	mov.b64 	%rd201, 0;
	mov.b32 	%r412, 0;
	mov.u64 	%rd199, __cudart_i2opi_f;
	mov.u64 	%rd200, %rd2;
$L__BB0_27:
	.pragma "nounroll";
	ld.global.nc.u32 	%r222, [%rd199];
	mad.wide.u32 	%rd112, %r222, %r35, %rd201;
	shr.u64 	%rd201, %rd112, 32;
	st.local.u32 	[%rd200], %rd112;
	add.s32 	%r412, %r412, 1;
	add.s64 	%rd200, %rd200, 4;
	add.s64 	%rd199, %rd199, 4;
	setp.ne.s32 	%p21, %r412, 6;
	@%p21 bra 	$L__BB0_27;
	shr.u32 	%r223, %r34, 23;
	st.local.u32 	[%rd2+24], %rd201;
	and.b32  	%r38, %r223, 31;
	and.b32  	%r224, %r223, 224;
	add.s32 	%r225, %r224, -128;
	shr.u32 	%r226, %r225, 5;
	mul.wide.u32 	%rd113, %r226, 4;
	sub.s64 	%rd23, %rd2, %rd113;
	ld.local.u32 	%r413, [%rd23+24];
	ld.local.u32 	%r414, [%rd23+20];
	setp.eq.s32 	%p22, %r38, 0;
	@%p22 bra 	$L__BB0_30;
	shf.l.wrap.b32 	%r413, %r414, %r413, %r38;
	ld.local.u32 	%r227, [%rd23+16];
	shf.l.wrap.b32 	%r414, %r227, %r414, %r38;
$L__BB0_30:
	shr.u32 	%r228, %r413, 30;
	shf.l.wrap.b32 	%r229, %r414, %r413, 2;
	shl.b32 	%r230, %r414, 2;
	shr.s32 	%r231, %r229, 31;
	sub.s32 	%r415, %r231, %r228;
	xor.b32  	%r232, %r231, %r229;
	xor.b32  	%r233, %r231, %r230;
	cvt.u64.u32 	%rd114, %r232;
	shl.b64 	%rd115, %rd114, 32;
	cvt.u64.u32 	%rd116, %r233;
	or.b64  	%rd117, %rd115, %rd116;
	cvt.rn.f64.s64 	%fd11, %rd117;
	mul.f64 	%fd12, %fd11, 0d3BF921FB54442D19;
	cvt.rn.f32.f64 	%f150, %fd12;
	neg.f32 	%f151, %f150;
	setp.lt.s32 	%p23, %r229, 0;
	selp.f32 	%f404, %f150, %f151, %p23;
	bra.uni 	$L__BB0_32;
$L__BB0_31:
	mov.f32 	%f152, 0f00000000;
	mul.rn.f32 	%f404, %f15, %f152;
	mov.b32 	%r415, 0;
$L__BB0_32:
	setp.ltu.f32 	%p24, %f17, 0f47CE4780;
	add.s32 	%r235, %r415, 1;
	mul.rn.f32 	%f153, %f404, %f404;
	and.b32  	%r236, %r415, 1;
	setp.eq.b32 	%p25, %r236, 1;
	selp.f32 	%f154, %f404, 0f3F800000, %p25;
	fma.rn.f32 	%f155, %f153, %f154, 0f00000000;
	fma.rn.f32 	%f156, %f153, 0f37CBAC00, 0fBAB607ED;
	selp.f32 	%f157, 0fB94D4153, %f156, %p25;
	selp.f32 	%f158, 0f3C0885E4, 0f3D2AAABB, %p25;
	fma.rn.f32 	%f159, %f157, %f153, %f158;
	selp.f32 	%f160, 0fBE2AAAA8, 0fBEFFFFFF, %p25;
	fma.rn.f32 	%f161, %f159, %f153, %f160;
	fma.rn.f32 	%f162, %f161, %f155, %f154;
	and.b32  	%r237, %r235, 2;
	setp.eq.s32 	%p26, %r237, 0;
	mov.f32 	%f163, 0f00000000;
	sub.f32 	%f164, %f163, %f162;
	selp.f32 	%f21, %f162, %f164, %p26;
	@%p24 bra 	$L__BB0_40;
	setp.eq.f32 	%p27, %f17, 0f7F800000;
	@%p27 bra 	$L__BB0_39;
	mov.b32 	%r47, %f15;
	shl.b32 	%r239, %r47, 8;
	or.b32  	%r48, %r239, -2147483648;
	mov.b64 	%rd204, 0;
	mov.b32 	%r416, 0;
	mov.u64 	%rd202, __cudart_i2opi_f;
	mov.u64 	%rd203, %rd1;
$L__BB0_35:
	.pragma "nounroll";
	ld.global.nc.u32 	%r240, [%rd202];
	mad.wide.u32 	%rd120, %r240, %r48, %rd204;
	shr.u64 	%rd204, %rd120, 32;
	st.local.u32 	[%rd203], %rd120;
	add.s32 	%r416, %r416, 1;
	add.s64 	%rd203, %rd203, 4;
	add.s64 	%rd202, %rd202, 4;
	setp.ne.s32 	%p28, %r416, 6;
	@%p28 bra 	$L__BB0_35;
	shr.u32 	%r241, %r47, 23;
	st.local.u32 	[%rd1+24], %rd204;
	and.b32  	%r51, %r241, 31;
	and.b32  	%r242, %r241, 224;
	add.s32 	%r243, %r242, -128;
	shr.u32 	%r244, %r243, 5;
	mul.wide.u32 	%rd121, %r244, 4;
	sub.s64 	%rd30, %rd1, %rd121;
	ld.local.u32 	%r417, [%rd30+24];
	ld.local.u32 	%r418, [%rd30+20];
	setp.eq.s32 	%p29, %r51, 0;
	@%p29 bra 	$L__BB0_38;
	shf.l.wrap.b32 	%r417, %r418, %r417, %r51;
	ld.local.u32 	%r245, [%rd30+16];
	shf.l.wrap.b32 	%r418, %r245, %r418, %r51;
$L__BB0_38:
	shr.u32 	%r246, %r417, 30;
	shf.l.wrap.b32 	%r247, %r418, %r417, 2;
	shl.b32 	%r248, %r418, 2;
	shr.s32 	%r249, %r247, 31;
	sub.s32 	%r419, %r249, %r246;
	xor.b32  	%r250, %r249, %r247;
	xor.b32  	%r251, %r249, %r248;
	cvt.u64.u32 	%rd122, %r250;
	shl.b64 	%rd123, %rd122, 32;
	cvt.u64.u32 	%rd124, %r251;
	or.b64  	%rd125, %rd123, %rd124;
	cvt.rn.f64.s64 	%fd13, %rd125;
	mul.f64 	%fd14, %fd13, 0d3BF921FB54442D19;
	cvt.rn.f32.f64 	%f165, %fd14;
	neg.f32 	%f166, %f165;
	setp.lt.s32 	%p30, %r247, 0;
	selp.f32 	%f405, %f165, %f166, %p30;
	bra.uni 	$L__BB0_40;
$L__BB0_39:
	mov.f32 	%f167, 0f00000000;
	mul.rn.f32 	%f405, %f15, %f167;
	mov.b32 	%r419, 0;
$L__BB0_40:
	mul.rn.f32 	%f168, %f405, %f405;
	and.b32  	%r253, %r419, 1;
	setp.eq.b32 	%p31, %r253, 1;
	selp.f32 	%f169, 0f3F800000, %f405, %p31;
	fma.rn.f32 	%f170, %f168, %f169, 0f00000000;
	fma.rn.f32 	%f171, %f168, 0f37CBAC00, 0fBAB607ED;
	selp.f32 	%f172, %f171, 0fB94D4153, %p31;
	selp.f32 	%f173, 0f3D2AAABB, 0f3C0885E4, %p31;
	fma.rn.f32 	%f174, %f172, %f168, %f173;
	selp.f32 	%f175, 0fBEFFFFFF, 0fBE2AAAA8, %p31;
	fma.rn.f32 	%f176, %f174, %f168, %f175;
	fma.rn.f32 	%f177, %f176, %f170, %f169;
	and.b32  	%r254, %r419, 2;
	setp.eq.s32 	%p32, %r254, 0;
	mov.f32 	%f178, 0f00000000;
	sub.f32 	%f179, %f178, %f177;
	selp.f32 	%f180, %f177, %f179, %p32;
	mul.f32 	%f181, %f14, %f21;
	mul.f32 	%f182, %f13, %f180;
	sub.f32 	%f183, %f181, %f182;
	mul.f32 	%f184, %f14, %f180;
	fma.rn.f32 	%f185, %f13, %f21, %f184;
	ld.shared.v2.f32 	{%f186, %f187}, [%r32];
	sub.f32 	%f188, %f186, %f183;
	sub.f32 	%f189, %f187, %f185;
	st.shared.v2.f32 	[%r32+32], {%f188, %f189};
	add.f32 	%f190, %f186, %f183;
	add.f32 	%f191, %f187, %f185;
	st.shared.v2.f32 	[%r32], {%f190, %f191};
$L__BB0_41:
	bar.sync 	0;
	setp.gt.u32 	%p33, %r1, 15;
	@%p33 bra 	$L__BB0_59;
	shl.b32 	%r255, %r1, 7;
	add.s32 	%r60, %r176, %r255;
	ld.shared.v2.f32 	{%f26, %f25}, [%r60+64];
	and.b32  	%r257, %r1, 7;
	cvt.rn.f64.u32 	%fd15, %r257;
	mul.f64 	%fd16, %fd15, 0dC01921FB54442D18;
	mul.f64 	%fd17, %fd16, 0d3FB0000000000000;
	cvt.rn.f32.f64 	%f27, %fd17;
	mul.f32 	%f192, %f27, 0f3F22F983;
	cvt.rni.s32.f32 	%r427, %f192;
	cvt.rn.f32.s32 	%f193, %r427;
	fma.rn.f32 	%f194, %f193, 0fBFC90FDA, %f27;
	fma.rn.f32 	%f195, %f193, 0fB3A22168, %f194;
	fma.rn.f32 	%f407, %f193, 0fA7C234C5, %f195;
	abs.f32 	%f29, %f27;
	setp.ltu.f32 	%p34, %f29, 0f47CE4780;
	mov.u32 	%r423, %r427;
	mov.f32 	%f406, %f407;
	@%p34 bra 	$L__BB0_50;
	setp.eq.f32 	%p35, %f29, 0f7F800000;
	@%p35 bra 	$L__BB0_49;
	mov.b32 	%r62, %f27;
	shl.b32 	%r259, %r62, 8;
	or.b32  	%r63, %r259, -2147483648;
	mov.b64 	%rd207, 0;
	mov.b32 	%r420, 0;
	mov.u64 	%rd205, __cudart_i2opi_f;
	mov.u64 	%rd206, %rd2;
$L__BB0_45:
	.pragma "nounroll";
	ld.global.nc.u32 	%r260, [%rd205];
	mad.wide.u32 	%rd128, %r260, %r63, %rd207;
	shr.u64 	%rd207, %rd128, 32;
	st.local.u32 	[%rd206], %rd128;
	add.s32 	%r420, %r420, 1;
	add.s64 	%rd206, %rd206, 4;
	add.s64 	%rd205, %rd205, 4;
	setp.ne.s32 	%p36, %r420, 6;
	@%p36 bra 	$L__BB0_45;
	shr.u32 	%r261, %r62, 23;
	st.local.u32 	[%rd2+24], %rd207;
	and.b32  	%r66, %r261, 31;
	and.b32  	%r262, %r261, 224;
	add.s32 	%r263, %r262, -128;
	shr.u32 	%r264, %r263, 5;
	mul.wide.u32 	%rd129, %r264, 4;
	sub.s64 	%rd37, %rd2, %rd129;
	ld.local.u32 	%r421, [%rd37+24];
	ld.local.u32 	%r422, [%rd37+20];
	setp.eq.s32 	%p37, %r66, 0;
	@%p37 bra 	$L__BB0_48;
	shf.l.wrap.b32 	%r421, %r422, %r421, %r66;
	ld.local.u32 	%r265, [%rd37+16];
	shf.l.wrap.b32 	%r422, %r265, %r422, %r66;
$L__BB0_48:
	shr.u32 	%r266, %r421, 30;
	shf.l.wrap.b32 	%r267, %r422, %r421, 2;
	shl.b32 	%r268, %r422, 2;
	shr.s32 	%r269, %r267, 31;
	sub.s32 	%r423, %r269, %r266;
	xor.b32  	%r270, %r269, %r267;
	xor.b32  	%r271, %r269, %r268;
	cvt.u64.u32 	%rd130, %r270;
	shl.b64 	%rd131, %rd130, 32;
	cvt.u64.u32 	%rd132, %r271;
	or.b64  	%rd133, %rd131, %rd132;
	cvt.rn.f64.s64 	%fd18, %rd133;
	mul.f64 	%fd19, %fd18, 0d3BF921FB54442D19;
	cvt.rn.f32.f64 	%f196, %fd19;
	neg.f32 	%f197, %f196;
	setp.lt.s32 	%p38, %r267, 0;
	selp.f32 	%f406, %f196, %f197, %p38;
	bra.uni 	$L__BB0_50;
$L__BB0_49:
	mov.f32 	%f198, 0f00000000;
	mul.rn.f32 	%f406, %f27, %f198;
	mov.b32 	%r423, 0;
$L__BB0_50:
	setp.ltu.f32 	%p39, %f29, 0f47CE4780;
	add.s32 	%r273, %r423, 1;
	mul.rn.f32 	%f199, %f406, %f406;
	and.b32  	%r274, %r423, 1;
	setp.eq.b32 	%p40, %r274, 1;
	selp.f32 	%f200, %f406, 0f3F800000, %p40;
	fma.rn.f32 	%f201, %f199, %f200, 0f00000000;
	fma.rn.f32 	%f202, %f199, 0f37CBAC00, 0fBAB607ED;
	selp.f32 	%f203, 0fB94D4153, %f202, %p40;
	selp.f32 	%f204, 0f3C0885E4, 0f3D2AAABB, %p40;
	fma.rn.f32 	%f205, %f203, %f199, %f204;
	selp.f32 	%f206, 0fBE2AAAA8, 0fBEFFFFFF, %p40;
	fma.rn.f32 	%f207, %f205, %f199, %f206;
	fma.rn.f32 	%f208, %f207, %f201, %f200;
	and.b32  	%r275, %r273, 2;
	setp.eq.s32 	%p41, %r275, 0;
	mov.f32 	%f209, 0f00000000;
	sub.f32 	%f210, %f209, %f208;
	selp.f32 	%f33, %f208, %f210, %p41;
	@%p39 bra 	$L__BB0_58;
	setp.eq.f32 	%p42, %f29, 0f7F800000;
	@%p42 bra 	$L__BB0_57;
	mov.b32 	%r75, %f27;
	shl.b32 	%r277, %r75, 8;
	or.b32  	%r76, %r277, -2147483648;
	mov.b64 	%rd210, 0;
	mov.b32 	%r424, 0;
	mov.u64 	%rd208, __cudart_i2opi_f;
	mov.u64 	%rd209, %rd1;
$L__BB0_53:
	.pragma "nounroll";
	ld.global.nc.u32 	%r278, [%rd208];
	mad.wide.u32 	%rd136, %r278, %r76, %rd210;
	shr.u64 	%rd210, %rd136, 32;
	st.local.u32 	[%rd209], %rd136;
	add.s32 	%r424, %r424, 1;
	add.s64 	%rd209, %rd209, 4;
	add.s64 	%rd208, %rd208, 4;
	setp.ne.s32 	%p43, %r424, 6;
	@%p43 bra 	$L__BB0_53;
	shr.u32 	%r279, %r75, 23;
	st.local.u32 	[%rd1+24], %rd210;
	and.b32  	%r79, %r279, 31;
	and.b32  	%r280, %r279, 224;
	add.s32 	%r281, %r280, -128;
	shr.u32 	%r282, %r281, 5;
	mul.wide.u32 	%rd137, %r282, 4;
	sub.s64 	%rd44, %rd1, %rd137;
	ld.local.u32 	%r425, [%rd44+24];
	ld.local.u32 	%r426, [%rd44+20];
	setp.eq.s32 	%p44, %r79, 0;
	@%p44 bra 	$L__BB0_56;
	shf.l.wrap.b32 	%r425, %r426, %r425, %r79;
	ld.local.u32 	%r283, [%rd44+16];
	shf.l.wrap.b32 	%r426, %r283, %r426, %r79;
$L__BB0_56:
	shr.u32 	%r284, %r425, 30;
	shf.l.wrap.b32 	%r285, %r426, %r425, 2;
	shl.b32 	%r286, %r426, 2;
	shr.s32 	%r287, %r285, 31;
	sub.s32 	%r427, %r287, %r284;
	xor.b32  	%r288, %r287, %r285;
	xor.b32  	%r289, %r287, %r286;
	cvt.u64.u32 	%rd138, %r288;
	shl.b64 	%rd139, %rd138, 32;
	cvt.u64.u32 	%rd140, %r289;
	or.b64  	%rd141, %rd139, %rd140;
	cvt.rn.f64.s64 	%fd20, %rd141;
	mul.f64 	%fd21, %fd20, 0d3BF921FB54442D19;
	cvt.rn.f32.f64 	%f211, %fd21;
	neg.f32 	%f212, %f211;
	setp.lt.s32 	%p45, %r285, 0;
	selp.f32 	%f407, %f211, %f212, %p45;
	bra.uni 	$L__BB0_58;
$L__BB0_57:
	mov.f32 	%f213, 0f00000000;
	mul.rn.f32 	%f407, %f27, %f213;
	mov.b32 	%r427, 0;
$L__BB0_58:
	mul.rn.f32 	%f214, %f407, %f407;
	and.b32  	%r291, %r427, 1;
	setp.eq.b32 	%p46, %r291, 1;
	selp.f32 	%f215, 0f3F800000, %f407, %p46;
	fma.rn.f32 	%f216, %f214, %f215, 0f00000000;
	fma.rn.f32 	%f217, %f214, 0f37CBAC00, 0fBAB607ED;
	selp.f32 	%f218, %f217, 0fB94D4153, %p46;
	selp.f32 	%f219, 0f3D2AAABB, 0f3C0885E4, %p46;
	fma.rn.f32 	%f220, %f218, %f214, %f219;
	selp.f32 	%f221, 0fBEFFFFFF, 0fBE2AAAA8, %p46;
	fma.rn.f32 	%f222, %f220, %f214, %f221;
	fma.rn.f32 	%f223, %f222, %f216, %f215;
	and.b32  	%r292, %r427, 2;
	setp.eq.s32 	%p47, %r292, 0;
	mov.f32 	%f224, 0f00000000;
	sub.f32 	%f225, %f224, %f223;
	selp.f32 	%f226, %f223, %f225, %p47;
	mul.f32 	%f227, %f26, %f33;
	mul.f32 	%f228, %f25, %f226;
	sub.f32 	%f229, %f227, %f228;
	mul.f32 	%f230, %f26, %f226;
	fma.rn.f32 	%f231, %f25, %f33, %f230;
	ld.shared.v2.f32 	{%f232, %f233}, [%r60];
	sub.f32 	%f234, %f232, %f229;
	sub.f32 	%f235, %f233, %f231;
	st.shared.v2.f32 	[%r60+64], {%f234, %f235};
	add.f32 	%f236, %f232, %f229;
	add.f32 	%f237, %f233, %f231;
	st.shared.v2.f32 	[%r60], {%f236, %f237};
$L__BB0_59:
	bar.sync 	0;
	setp.gt.u32 	%p48, %r1, 7;
	@%p48 bra 	$L__BB0_77;
	shl.b32 	%r293, %r1, 8;
	add.s32 	%r88, %r176, %r293;
	ld.shared.v2.f32 	{%f38, %f37}, [%r88+128];
	cvt.rn.f64.u32 	%fd22, %r1;
	mul.f64 	%fd23, %fd22, 0dC01921FB54442D18;
	mul.f64 	%fd24, %fd23, 0d3FA0000000000000;
	cvt.rn.f32.f64 	%f39, %fd24;
	mul.f32 	%f238, %f39, 0f3F22F983;
	cvt.rni.s32.f32 	%r435, %f238;
	cvt.rn.f32.s32 	%f239, %r435;
	fma.rn.f32 	%f240, %f239, 0fBFC90FDA, %f39;
	fma.rn.f32 	%f241, %f239, 0fB3A22168, %f240;
	fma.rn.f32 	%f409, %f239, 0fA7C234C5, %f241;
	abs.f32 	%f41, %f39;
	setp.ltu.f32 	%p49, %f41, 0f47CE4780;
	mov.u32 	%r431, %r435;
	mov.f32 	%f408, %f409;
	@%p49 bra 	$L__BB0_68;
	setp.eq.f32 	%p50, %f41, 0f7F800000;
	@%p50 bra 	$L__BB0_67;
	mov.b32 	%r90, %f39;
	shl.b32 	%r296, %r90, 8;
	or.b32  	%r91, %r296, -2147483648;
	mov.b64 	%rd213, 0;
	mov.b32 	%r428, 0;
	mov.u64 	%rd211, __cudart_i2opi_f;
	mov.u64 	%rd212, %rd2;
$L__BB0_63:
	.pragma "nounroll";
	ld.global.nc.u32 	%r297, [%rd211];
	mad.wide.u32 	%rd144, %r297, %r91, %rd213;
	shr.u64 	%rd213, %rd144, 32;
	st.local.u32 	[%rd212], %rd144;
	add.s32 	%r428, %r428, 1;
	add.s64 	%rd212, %rd212, 4;
	add.s64 	%rd211, %rd211, 4;
	setp.ne.s32 	%p51, %r428, 6;
	@%p51 bra 	$L__BB0_63;
	shr.u32 	%r298, %r90, 23;
	st.local.u32 	[%rd2+24], %rd213;
	and.b32  	%r94, %r298, 31;
	and.b32  	%r299, %r298, 224;
	add.s32 	%r300, %r299, -128;
	shr.u32 	%r301, %r300, 5;
	mul.wide.u32 	%rd145, %r301, 4;
	sub.s64 	%rd51, %rd2, %rd145;
	ld.local.u32 	%r429, [%rd51+24];
	ld.local.u32 	%r430, [%rd51+20];
	setp.eq.s32 	%p52, %r94, 0;
	@%p52 bra 	$L__BB0_66;
	shf.l.wrap.b32 	%r429, %r430, %r429, %r94;
	ld.local.u32 	%r302, [%rd51+16];
	shf.l.wrap.b32 	%r430, %r302, %r430, %r94;
$L__BB0_66:
	shr.u32 	%r303, %r429, 30;
	shf.l.wrap.b32 	%r304, %r430, %r429, 2;
	shl.b32 	%r305, %r430, 2;
	shr.s32 	%r306, %r304, 31;
	sub.s32 	%r431, %r306, %r303;
	xor.b32  	%r307, %r306, %r304;
	xor.b32  	%r308, %r306, %r305;
	cvt.u64.u32 	%rd146, %r307;
	shl.b64 	%rd147, %rd146, 32;
	cvt.u64.u32 	%rd148, %r308;
	or.b64  	%rd149, %rd147, %rd148;
	cvt.rn.f64.s64 	%fd25, %rd149;
	mul.f64 	%fd26, %fd25, 0d3BF921FB54442D19;
	cvt.rn.f32.f64 	%f242, %fd26;
	neg.f32 	%f243, %f242;
	setp.lt.s32 	%p53, %r304, 0;
	selp.f32 	%f408, %f242, %f243, %p53;
	bra.uni 	$L__BB0_68;
$L__BB0_67:
	mov.f32 	%f244, 0f00000000;
	mul.rn.f32 	%f408, %f39, %f244;
	mov.b32 	%r431, 0;
$L__BB0_68:
	setp.ltu.f32 	%p54, %f41, 0f47CE4780;
	add.s32 	%r310, %r431, 1;
	mul.rn.f32 	%f245, %f408, %f408;
	and.b32  	%r311, %r431, 1;
	setp.eq.b32 	%p55, %r311, 1;
	selp.f32 	%f246, %f408, 0f3F800000, %p55;
	fma.rn.f32 	%f247, %f245, %f246, 0f00000000;
	fma.rn.f32 	%f248, %f245, 0f37CBAC00, 0fBAB607ED;
	selp.f32 	%f249, 0fB94D4153, %f248, %p55;
	selp.f32 	%f250, 0f3C0885E4, 0f3D2AAABB, %p55;
	fma.rn.f32 	%f251, %f249, %f245, %f250;
	selp.f32 	%f252, 0fBE2AAAA8, 0fBEFFFFFF, %p55;
	fma.rn.f32 	%f253, %f251, %f245, %f252;
	fma.rn.f32 	%f254, %f253, %f247, %f246;
	and.b32  	%r312, %r310, 2;
	setp.eq.s32 	%p56, %r312, 0;
	mov.f32 	%f255, 0f00000000;
	sub.f32 	%f256, %f255, %f254;
	selp.f32 	%f45, %f254, %f256, %p56;
	@%p54 bra 	$L__BB0_76;
	setp.eq.f32 	%p57, %f41, 0f7F800000;
	@%p57 bra 	$L__BB0_75;
	mov.b32 	%r103, %f39;
	shl.b32 	%r314, %r103, 8;
	or.b32  	%r104, %r314, -2147483648;
	mov.b64 	%rd216, 0;
	mov.b32 	%r432, 0;
	mov.u64 	%rd214, __cudart_i2opi_f;
	mov.u64 	%rd215, %rd1;
$L__BB0_71:
	.pragma "nounroll";
	ld.global.nc.u32 	%r315, [%rd214];
	mad.wide.u32 	%rd152, %r315, %r104, %rd216;
	shr.u64 	%rd216, %rd152, 32;
	st.local.u32 	[%rd215], %rd152;
	add.s32 	%r432, %r432, 1;
	add.s64 	%rd215, %rd215, 4;
	add.s64 	%rd214, %rd214, 4;
	setp.ne.s32 	%p58, %r432, 6;
	@%p58 bra 	$L__BB0_71;
	shr.u32 	%r316, %r103, 23;
	st.local.u32 	[%rd1+24], %rd216;
	and.b32  	%r107, %r316, 31;
	and.b32  	%r317, %r316, 224;
	add.s32 	%r318, %r317, -128;
	shr.u32 	%r319, %r318, 5;
	mul.wide.u32 	%rd153, %r319, 4;
	sub.s64 	%rd58, %rd1, %rd153;
	ld.local.u32 	%r433, [%rd58+24];
	ld.local.u32 	%r434, [%rd58+20];
	setp.eq.s32 	%p59, %r107, 0;
	@%p59 bra 	$L__BB0_74;
	shf.l.wrap.b32 	%r433, %r434, %r433, %r107;
	ld.local.u32 	%r320, [%rd58+16];
	shf.l.wrap.b32 	%r434, %r320, %r434, %r107;
$L__BB0_74:
	shr.u32 	%r321, %r433, 30;
	shf.l.wrap.b32 	%r322, %r434, %r433, 2;
	shl.b32 	%r323, %r434, 2;
	shr.s32 	%r324, %r322, 31;
	sub.s32 	%r435, %r324, %r321;
	xor.b32  	%r325, %r324, %r322;
	xor.b32  	%r326, %r324, %r323;
	cvt.u64.u32 	%rd154, %r325;
	shl.b64 	%rd155, %rd154, 32;
	cvt.u64.u32 	%rd156, %r326;
	or.b64  	%rd157, %rd155, %rd156;
	cvt.rn.f64.s64 	%fd27, %rd157;
	mul.f64 	%fd28, %fd27, 0d3BF921FB54442D19;
	cvt.rn.f32.f64 	%f257, %fd28;
	neg.f32 	%f258, %f257;
	setp.lt.s32 	%p60, %r322, 0;
	selp.f32 	%f409, %f257, %f258, %p60;
	bra.uni 	$L__BB0_76;
$L__BB0_75:
	mov.f32 	%f259, 0f00000000;
	mul.rn.f32 	%f409, %f39, %f259;
	mov.b32 	%r435, 0;
$L__BB0_76:
	mul.rn.f32 	%f260, %f409, %f409;
	and.b32  	%r328, %r435, 1;
	setp.eq.b32 	%p61, %r328, 1;
	selp.f32 	%f261, 0f3F800000, %f409, %p61;
	fma.rn.f32 	%f262, %f260, %f261, 0f00000000;
	fma.rn.f32 	%f263, %f260, 0f37CBAC00, 0fBAB607ED;
	selp.f32 	%f264, %f263, 0fB94D4153, %p61;
	selp.f32 	%f265, 0f3D2AAABB, 0f3C0885E4, %p61;
	fma.rn.f32 	%f266, %f264, %f260, %f265;
	selp.f32 	%f267, 0fBEFFFFFF, 0fBE2AAAA8, %p61;
	fma.rn.f32 	%f268, %f266, %f260, %f267;
	fma.rn.f32 	%f269, %f268, %f262, %f261;
	and.b32  	%r329, %r435, 2;
	setp.eq.s32 	%p62, %r329, 0;
	mov.f32 	%f270, 0f00000000;
	sub.f32 	%f271, %f270, %f269;
	selp.f32 	%f272, %f269, %f271, %p62;
	mul.f32 	%f273, %f38, %f45;
	mul.f32 	%f274, %f37, %f272;
	sub.f32 	%f275, %f273, %f274;
	mul.f32 	%f276, %f38, %f272;
	fma.rn.f32 	%f277, %f37, %f45, %f276;
	ld.shared.v2.f32 	{%f278, %f279}, [%r88];
	sub.f32 	%f280, %f278, %f275;
	sub.f32 	%f281, %f279, %f277;
	st.shared.v2.f32 	[%r88+128], {%f280, %f281};
	add.f32 	%f282, %f278, %f275;
	add.f32 	%f283, %f279, %f277;
	st.shared.v2.f32 	[%r88], {%f282, %f283};
$L__BB0_77:
	bar.sync 	0;
	setp.gt.u32 	%p63, %r1, 3;
	@%p63 bra 	$L__BB0_95;
	shl.b32 	%r330, %r1, 9;
	add.s32 	%r116, %r176, %r330;
	ld.shared.v2.f32 	{%f50, %f49}, [%r116+256];
	cvt.rn.f64.u32 	%fd29, %r1;
	mul.f64 	%fd30, %fd29, 0dC01921FB54442D18;
	mul.f64 	%fd31, %fd30, 0d3F90000000000000;
	cvt.rn.f32.f64 	%f51, %fd31;
	mul.f32 	%f284, %f51, 0f3F22F983;
	cvt.rni.s32.f32 	%r443, %f284;
	cvt.rn.f32.s32 	%f285, %r443;
	fma.rn.f32 	%f286, %f285, 0fBFC90FDA, %f51;
	fma.rn.f32 	%f287, %f285, 0fB3A22168, %f286;
	fma.rn.f32 	%f411, %f285, 0fA7C234C5, %f287;
	abs.f32 	%f53, %f51;
	setp.ltu.f32 	%p64, %f53, 0f47CE4780;
	mov.u32 	%r439, %r443;
	mov.f32 	%f410, %f411;
	@%p64 bra 	$L__BB0_86;
	setp.eq.f32 	%p65, %f53, 0f7F800000;
	@%p65 bra 	$L__BB0_85;
	mov.b32 	%r118, %f51;
	shl.b32 	%r333, %r118, 8;
	or.b32  	%r119, %r333, -2147483648;
	mov.b64 	%rd219, 0;
	mov.b32 	%r436, 0;
	mov.u64 	%rd217, __cudart_i2opi_f;
	mov.u64 	%rd218, %rd2;
$L__BB0_81:
	.pragma "nounroll";
	ld.global.nc.u32 	%r334, [%rd217];
	mad.wide.u32 	%rd160, %r334, %r119, %rd219;
	shr.u64 	%rd219, %rd160, 32;
	st.local.u32 	[%rd218], %rd160;
	add.s32 	%r436, %r436, 1;
	add.s64 	%rd218, %rd218, 4;
	add.s64 	%rd217, %rd217, 4;
	setp.ne.s32 	%p66, %r436, 6;
	@%p66 bra 	$L__BB0_81;
	shr.u32 	%r335, %r118, 23;
	st.local.u32 	[%rd2+24], %rd219;
	and.b32  	%r122, %r335, 31;
	and.b32  	%r336, %r335, 224;
	add.s32 	%r337, %r336, -128;
	shr.u32 	%r338, %r337, 5;
	mul.wide.u32 	%rd161, %r338, 4;
	sub.s64 	%rd65, %rd2, %rd161;
	ld.local.u32 	%r437, [%rd65+24];
	ld.local.u32 	%r438, [%rd65+20];
	setp.eq.s32 	%p67, %r122, 0;
	@%p67 bra 	$L__BB0_84;
	shf.l.wrap.b32 	%r437, %r438, %r437, %r122;
	ld.local.u32 	%r339, [%rd65+16];
	shf.l.wrap.b32 	%r438, %r339, %r438, %r122;
$L__BB0_84:
	shr.u32 	%r340, %r437, 30;
	shf.l.wrap.b32 	%r341, %r438, %r437, 2;
	shl.b32 	%r342, %r438, 2;
	shr.s32 	%r343, %r341, 31;
	sub.s32 	%r439, %r343, %r340;
	xor.b32  	%r344, %r343, %r341;
	xor.b32  	%r345, %r343, %r342;
	cvt.u64.u32 	%rd162, %r344;
	shl.b64 	%rd163, %rd162, 32;
	cvt.u64.u32 	%rd164, %r345;
	or.b64  	%rd165, %rd163, %rd164;
	cvt.rn.f64.s64 	%fd32, %rd165;
	mul.f64 	%fd33, %fd32, 0d3BF921FB54442D19;
	cvt.rn.f32.f64 	%f288, %fd33;
	neg.f32 	%f289, %f288;
	setp.lt.s32 	%p68, %r341, 0;
	selp.f32 	%f410, %f288, %f289, %p68;
	bra.uni 	$L__BB0_86;
$L__BB0_85:
	mov.f32 	%f290, 0f00000000;
	mul.rn.f32 	%f410, %f51, %f290;
	mov.b32 	%r439, 0;
$L__BB0_86:
	setp.ltu.f32 	%p69, %f53, 0f47CE4780;
	add.s32 	%r347, %r439, 1;
	mul.rn.f32 	%f291, %f410, %f410;
	and.b32  	%r348, %r439, 1;
	setp.eq.b32 	%p70, %r348, 1;
	selp.f32 	%f292, %f410, 0f3F800000, %p70;
	fma.rn.f32 	%f293, %f291, %f292, 0f00000000;
	fma.rn.f32 	%f294, %f291, 0f37CBAC00, 0fBAB607ED;
	selp.f32 	%f295, 0fB94D4153, %f294, %p70;
	selp.f32 	%f296, 0f3C0885E4, 0f3D2AAABB, %p70;
	fma.rn.f32 	%f297, %f295, %f291, %f296;
	selp.f32 	%f298, 0fBE2AAAA8, 0fBEFFFFFF, %p70;
	fma.rn.f32 	%f299, %f297, %f291, %f298;
	fma.rn.f32 	%f300, %f299, %f293, %f292;
	and.b32  	%r349, %r347, 2;
	setp.eq.s32 	%p71, %r349, 0;
	mov.f32 	%f301, 0f00000000;
	sub.f32 	%f302, %f301, %f300;
	selp.f32 	%f57, %f300, %f302, %p71;
	@%p69 bra 	$L__BB0_94;
	setp.eq.f32 	%p72, %f53, 0f7F800000;
	@%p72 bra 	$L__BB0_93;
	mov.b32 	%r131, %f51;
	shl.b32 	%r351, %r131, 8;
	or.b32  	%r132, %r351, -2147483648;
	mov.b64 	%rd222, 0;
	mov.b32 	%r440, 0;
	mov.u64 	%rd220, __cudart_i2opi_f;
	mov.u64 	%rd221, %rd1;
$L__BB0_89:
	.pragma "nounroll";
	ld.global.nc.u32 	%r352, [%rd220];
	mad.wide.u32 	%rd168, %r352, %r132, %rd222;
	shr.u64 	%rd222, %rd168, 32;
	st.local.u32 	[%rd221], %rd168;
	add.s32 	%r440, %r440, 1;
	add.s64 	%rd221, %rd221, 4;
	add.s64 	%rd220, %rd220, 4;
	setp.ne.s32 	%p73, %r440, 6;
	@%p73 bra 	$L__BB0_89;
	shr.u32 	%r353, %r131, 23;
	st.local.u32 	[%rd1+24], %rd222;
	and.b32  	%r135, %r353, 31;
	and.b32  	%r354, %r353, 224;
	add.s32 	%r355, %r354, -128;
	shr.u32 	%r356, %r355, 5;
	mul.wide.u32 	%rd169, %r356, 4;
	sub.s64 	%rd72, %rd1, %rd169;
	ld.local.u32 	%r441, [%rd72+24];
	ld.local.u32 	%r442, [%rd72+20];
	setp.eq.s32 	%p74, %r135, 0;
	@%p74 bra 	$L__BB0_92;
	shf.l.wrap.b32 	%r441, %r442, %r441, %r135;
	ld.local.u32 	%r357, [%rd72+16];
	shf.l.wrap.b32 	%r442, %r357, %r442, %r135;
$L__BB0_92:
	shr.u32 	%r358, %r441, 30;
	shf.l.wrap.b32 	%r359, %r442, %r441, 2;
	shl.b32 	%r360, %r442, 2;
	shr.s32 	%r361, %r359, 31;
	sub.s32 	%r443, %r361, %r358;
	xor.b32  	%r362, %r361, %r359;
	xor.b32  	%r363, %r361, %r360;
	cvt.u64.u32 	%rd170, %r362;
	shl.b64 	%rd171, %rd170, 32;
	cvt.u64.u32 	%rd172, %r363;
	or.b64  	%rd173, %rd171, %rd172;
	cvt.rn.f64.s64 	%fd34, %rd173;
	mul.f64 	%fd35, %fd34, 0d3BF921FB54442D19;
	cvt.rn.f32.f64 	%f303, %fd35;
	neg.f32 	%f304, %f303;
	setp.lt.s32 	%p75, %r359, 0;
	selp.f32 	%f411, %f303, %f304, %p75;
	bra.uni 	$L__BB0_94;
$L__BB0_93:
	mov.f32 	%f305, 0f00000000;
	mul.rn.f32 	%f411, %f51, %f305;
	mov.b32 	%r443, 0;
$L__BB0_94:
	mul.rn.f32 	%f306, %f411, %f411;
	and.b32  	%r365, %r443, 1;
	setp.eq.b32 	%p76, %r365, 1;
	selp.f32 	%f307, 0f3F800000, %f411, %p76;
	fma.rn.f32 	%f308, %f306, %f307, 0f00000000;
	fma.rn.f32 	%f309, %f306, 0f37CBAC00, 0fBAB607ED;
	selp.f32 	%f310, %f309, 0fB94D4153, %p76;
	selp.f32 	%f311, 0f3D2AAABB, 0f3C0885E4, %p76;
	fma.rn.f32 	%f312, %f310, %f306, %f311;
	selp.f32 	%f313, 0fBEFFFFFF, 0fBE2AAAA8, %p76;
	fma.rn.f32 	%f314, %f312, %f306, %f313;
	fma.rn.f32 	%f315, %f314, %f308, %f307;
	and.b32  	%r366, %r443, 2;
	setp.eq.s32 	%p77, %r366, 0;
	mov.f32 	%f316, 0f00000000;
	sub.f32 	%f317, %f316, %f315;
	selp.f32 	%f318, %f315, %f317, %p77;
	mul.f32 	%f319, %f50, %f57;
	mul.f32 	%f320, %f49, %f318;
	sub.f32 	%f321, %f319, %f320;
	mul.f32 	%f322, %f50, %f318;
	fma.rn.f32 	%f323, %f49, %f57, %f322;
	ld.shared.v2.f32 	{%f324, %f325}, [%r116];
	sub.f32 	%f326, %f324, %f321;
	sub.f32 	%f327, %f325, %f323;
	st.shared.v2.f32 	[%r116+256], {%f326, %f327};
	add.f32 	%f328, %f324, %f321;
	add.f32 	%f329, %f325, %f323;
	st.shared.v2.f32 	[%r116], {%f328, %f329};
$L__BB0_95:
	bar.sync 	0;
	setp.gt.u32 	%p78, %r1, 1;
	@%p78 bra 	$L__BB0_113;
	shl.b32 	%r367, %r1, 10;
	add.s32 	%r144, %r176, %r367;
	ld.shared.v2.f32 	{%f62, %f61}, [%r144+512];
	cvt.rn.f64.u32 	%fd36, %r1;
	mul.f64 	%fd37, %fd36, 0dC01921FB54442D18;
	mul.f64 	%fd38, %fd37, 0d3F80000000000000;
	cvt.rn.f32.f64 	%f63, %fd38;
	mul.f32 	%f330, %f63, 0f3F22F983;
	cvt.rni.s32.f32 	%r451, %f330;
	cvt.rn.f32.s32 	%f331, %r451;
	fma.rn.f32 	%f332, %f331, 0fBFC90FDA, %f63;
	fma.rn.f32 	%f333, %f331, 0fB3A22168, %f332;
	fma.rn.f32 	%f413, %f331, 0fA7C234C5, %f333;
	abs.f32 	%f65, %f63;
	setp.ltu.f32 	%p79, %f65, 0f47CE4780;
	mov.u32 	%r447, %r451;
	mov.f32 	%f412, %f413;
	@%p79 bra 	$L__BB0_104;
	setp.eq.f32 	%p80, %f65, 0f7F800000;
	@%p80 bra 	$L__BB0_103;
	mov.b32 	%r146, %f63;
	shl.b32 	%r370, %r146, 8;
	or.b32  	%r147, %r370, -2147483648;
	mov.b64 	%rd225, 0;
	mov.b32 	%r444, 0;
	mov.u64 	%rd223, __cudart_i2opi_f;
	mov.u64 	%rd224, %rd2;
$L__BB0_99:
	.pragma "nounroll";
	ld.global.nc.u32 	%r371, [%rd223];
	mad.wide.u32 	%rd176, %r371, %r147, %rd225;
	shr.u64 	%rd225, %rd176, 32;
	st.local.u32 	[%rd224], %rd176;
	add.s32 	%r444, %r444, 1;
	add.s64 	%rd224, %rd224, 4;
	add.s64 	%rd223, %rd223, 4;
	setp.ne.s32 	%p81, %r444, 6;
	@%p81 bra 	$L__BB0_99;
	shr.u32 	%r372, %r146, 23;
	st.local.u32 	[%rd2+24], %rd225;
	and.b32  	%r150, %r372, 31;
	and.b32  	%r373, %r372, 224;
	add.s32 	%r374, %r373, -128;
	shr.u32 	%r375, %r374, 5;
	mul.wide.u32 	%rd177, %r375, 4;
	sub.s64 	%rd79, %rd2, %rd177;
	ld.local.u32 	%r445, [%rd79+24];
	ld.local.u32 	%r446, [%rd79+20];
	setp.eq.s32 	%p82, %r150, 0;
	@%p82 bra 	$L__BB0_102;
	shf.l.wrap.b32 	%r445, %r446, %r445, %r150;
	ld.local.u32 	%r376, [%rd79+16];
	shf.l.wrap.b32 	%r446, %r376, %r446, %r150;
$L__BB0_102:
	shr.u32 	%r377, %r445, 30;
	shf.l.wrap.b32 	%r378, %r446, %r445, 2;
	shl.b32 	%r379, %r446, 2;
	shr.s32 	%r380, %r378, 31;
	sub.s32 	%r447, %r380, %r377;
	xor.b32  	%r381, %r380, %r378;
	xor.b32  	%r382, %r380, %r379;
	cvt.u64.u32 	%rd178, %r381;
	shl.b64 	%rd179, %rd178, 32;
	cvt.u64.u32 	%rd180, %r382;
	or.b64  	%rd181, %rd179, %rd180;
	cvt.rn.f64.s64 	%fd39, %rd181;
	mul.f64 	%fd40, %fd39, 0d3BF921FB54442D19;
	cvt.rn.f32.f64 	%f334, %fd40;
	neg.f32 	%f335, %f334;
	setp.lt.s32 	%p83, %r378, 0;
	selp.f32 	%f412, %f334, %f335, %p83;
	bra.uni 	$L__BB0_104;
$L__BB0_103:
	mov.f32 	%f336, 0f00000000;
	mul.rn.f32 	%f412, %f63, %f336;
	mov.b32 	%r447, 0;
$L__BB0_104:
	setp.ltu.f32 	%p84, %f65, 0f47CE4780;
	add.s32 	%r384, %r447, 1;
	mul.rn.f32 	%f337, %f412, %f412;
	and.b32  	%r385, %r447, 1;
	setp.eq.b32 	%p85, %r385, 1;
	selp.f32 	%f338, %f412, 0f3F800000, %p85;
	fma.rn.f32 	%f339, %f337, %f338, 0f00000000;
	fma.rn.f32 	%f340, %f337, 0f37CBAC00, 0fBAB607ED;
	selp.f32 	%f341, 0fB94D4153, %f340, %p85;
	selp.f32 	%f342, 0f3C0885E4, 0f3D2AAABB, %p85;
	fma.rn.f32 	%f343, %f341, %f337, %f342;
	selp.f32 	%f344, 0fBE2AAAA8, 0fBEFFFFFF, %p85;
	fma.rn.f32 	%f345, %f343, %f337, %f344;
	fma.rn.f32 	%f346, %f345, %f339, %f338;
	and.b32  	%r386, %r384, 2;
	setp.eq.s32 	%p86, %r386, 0;
	mov.f32 	%f347, 0f00000000;
	sub.f32 	%f348, %f347, %f346;
	selp.f32 	%f69, %f346, %f348, %p86;
	@%p84 bra 	$L__BB0_112;
	setp.eq.f32 	%p87, %f65, 0f7F800000;
	@%p87 bra 	$L__BB0_111;
	mov.b32 	%r159, %f63;
	shl.b32 	%r388, %r159, 8;
	or.b32  	%r160, %r388, -2147483648;
	mov.b64 	%rd228, 0;
	mov.b32 	%r448, 0;
	mov.u64 	%rd226, __cudart_i2opi_f;
	mov.u64 	%rd227, %rd1;
$L__BB0_107:
	.pragma "nounroll";
	ld.global.nc.u32 	%r389, [%rd226];
	mad.wide.u32 	%rd184, %r389, %r160, %rd228;
	shr.u64 	%rd228, %rd184, 32;
	st.local.u32 	[%rd227], %rd184;
	add.s32 	%r448, %r448, 1;
	add.s64 	%rd227, %rd227, 4;
	add.s64 	%rd226, %rd226, 4;
	setp.ne.s32 	%p88, %r448, 6;
	@%p88 bra 	$L__BB0_107;
	shr.u32 	%r390, %r159, 23;
	st.local.u32 	[%rd1+24], %rd228;
	and.b32  	%r163, %r390, 31;
	and.b32  	%r391, %r390, 224;
	add.s32 	%r392, %r391, -128;
	shr.u32 	%r393, %r392, 5;
	mul.wide.u32 	%rd185, %r393, 4;
	sub.s64 	%rd86, %rd1, %rd185;
	ld.local.u32 	%r449, [%rd86+24];
	ld.local.u32 	%r450, [%rd86+20];
	setp.eq.s32 	%p89, %r163, 0;
	@%p89 bra 	$L__BB0_110;
	shf.l.wrap.b32 	%r449, %r450, %r449, %r163;
	ld.local.u32 	%r394, [%rd86+16];
	shf.l.wrap.b32 	%r450, %r394, %r450, %r163;
$L__BB0_110:
	shr.u32 	%r395, %r449, 30;
	shf.l.wrap.b32 	%r396, %r450, %r449, 2;
	shl.b32 	%r397, %r450, 2;
	shr.s32 	%r398, %r396, 31;
	sub.s32 	%r451, %r398, %r395;
	xor.b32  	%r399, %r398, %r396;
	xor.b32  	%r400, %r398, %r397;
	cvt.u64.u32 	%rd186, %r399;
	shl.b64 	%rd187, %rd186, 32;
	cvt.u64.u32 	%rd188, %r400;
	or.b64  	%rd189, %rd187, %rd188;
	cvt.rn.f64.s64 	%fd41, %rd189;
	mul.f64 	%fd42, %fd41, 0d3BF921FB54442D19;
	cvt.rn.f32.f64 	%f349, %fd42;
	neg.f32 	%f350, %f349;
	setp.lt.s32 	%p90, %r396, 0;
	selp.f32 	%f413, %f349, %f350, %p90;
	bra.uni 	$L__BB0_112;
$L__BB0_111:
	mov.f32 	%f351, 0f00000000;
	mul.rn.f32 	%f413, %f63, %f351;
	mov.b32 	%r451, 0;
$L__BB0_112:
	mul.rn.f32 	%f352, %f413, %f413;
	and.b32  	%r402, %r451, 1;
	setp.eq.b32 	%p91, %r402, 1;
	selp.f32 	%f353, 0f3F800000, %f413, %p91;
	fma.rn.f32 	%f354, %f352, %f353, 0f00000000;
	fma.rn.f32 	%f355, %f352, 0f37CBAC00, 0fBAB607ED;
	selp.f32 	%f356, %f355, 0fB94D4153, %p91;
	selp.f32 	%f357, 0f3D2AAABB, 0f3C0885E4, %p91;
	fma.rn.f32 	%f358, %f356, %f352, %f357;
	selp.f32 	%f359, 0fBEFFFFFF, 0fBE2AAAA8, %p91;
	fma.rn.f32 	%f360, %f358, %f352, %f359;
	fma.rn.f32 	%f361, %f360, %f354, %f353;
	and.b32  	%r403, %r451, 2;
	setp.eq.s32 	%p92, %r403, 0;
	mov.f32 	%f362, 0f00000000;
	sub.f32 	%f363, %f362, %f361;
	selp.f32 	%f364, %f361, %f363, %p92;
	mul.f32 	%f365, %f62, %f69;
	mul.f32 	%f366, %f61, %f364;
	sub.f32 	%f367, %f365, %f366;
	mul.f32 	%f368, %f62, %f364;
	fma.rn.f32 	%f369, %f61, %f69, %f368;
	ld.shared.v2.f32 	{%f370, %f371}, [%r144];
	sub.f32 	%f372, %f370, %f367;
	sub.f32 	%f373, %f371, %f369;
	st.shared.v2.f32 	[%r144+512], {%f372, %f373};
	add.f32 	%f374, %f370, %f367;
	add.f32 	%f375, %f371, %f369;
	st.shared.v2.f32 	[%r144], {%f374, %f375};
$L__BB0_113:
	bar.sync 	0;
	setp.ne.s32 	%p93, %r1, 0;
	@%p93 bra 	$L__BB0_115;
	ld.shared.v2.f32 	{%f376, %f377}, [_ZZ9fftKernelP6float2S0_iE6s_data+1024];
	mov.f32 	%f378, 0f80000000;
	mul.rn.f32 	%f379, %f378, %f378;
	add.f32 	%f380, %f379, 0f00000000;
	fma.rn.f32 	%f381, %f379, 0f37CBAC00, 0fBAB607ED;
	fma.rn.f32 	%f382, %f381, %f379, 0f3D2AAABB;
	fma.rn.f32 	%f383, %f382, %f379, 0fBEFFFFFF;
	fma.rn.f32 	%f384, %f383, %f380, 0f3F800000;
	fma.rn.f32 	%f385, %f379, 0f80000000, 0f00000000;
	fma.rn.f32 	%f386, %f379, 0fB94D4153, 0f3C0885E4;
	fma.rn.f32 	%f387, %f386, %f379, 0fBE2AAAA8;
	mul.f32 	%f388, %f387, %f385;
	mul.f32 	%f389, %f376, %f384;
	mul.f32 	%f390, %f377, %f388;
	sub.f32 	%f391, %f389, %f390;
	mul.f32 	%f392, %f376, %f388;
	fma.rn.f32 	%f393, %f377, %f384, %f392;
	ld.shared.v2.f32 	{%f394, %f395}, [_ZZ9fftKernelP6float2S0_iE6s_data];
	sub.f32 	%f396, %f394, %f391;
	sub.f32 	%f397, %f395, %f393;
	st.shared.v2.f32 	[_ZZ9fftKernelP6float2S0_iE6s_data+1024], {%f396, %f397};
	add.f32 	%f398, %f394, %f391;
	add.f32 	%f399, %f395, %f393;
	st.shared.v2.f32 	[_ZZ9fftKernelP6float2S0_iE6s_data], {%f398, %f399};
$L__BB0_115:
	setp.ge.s32 	%p94, %r2, %r172;
	bar.sync 	0;
	@%p94 bra 	$L__BB0_117;
	cvta.to.global.u64 	%rd190, %rd88;
	mul.wide.s32 	%rd191, %r2, 8;
	add.s64 	%rd192, %rd190, %rd191;
	ld.shared.v2.f32 	{%f400, %f401}, [%r3];
	st.global.v2.f32 	[%rd192], {%f400, %f401};
$L__BB0_117:
	ret;

}


// ===== COMPILED SASS (sm_100) =====

	.target	sm_100

	.elftype	@"ET_EXEC"


//--------------------- .note.nv.tkinfo           --------------------------
	.section	.note.nv.tkinfo,"",@"SHT_NOTE"
	.sectionflags	@"SHF_NOTE_NV_TKINFO"
	.tkinfo
        /*0018*/ 	.word	0x00000002
        /*0030*/ 	.string	""
        /*0030*/ 	.string	"ptxas"
        /*0030*/ 	.string	"Cuda compilation tools, release 13.0, V13.0.88"
        /*0030*/ 	.string	"Build cuda_13.0.r13.0/compiler.36424714_0"
        /*0030*/ 	.string	"-arch sm_100 -m 64 "



//--------------------- .note.nv.cuinfo           --------------------------
	.section	.note.nv.cuinfo,"",@"SHT_NOTE"
	.sectionflags	@"SHF_NOTE_NV_CUINFO"
        /*0018*/ 	.short	0x0002
        /*001a*/ 	.short	0x0064
        /*001c*/ 	.short	0x0082
	.zero		2


//--------------------- .nv.info                  --------------------------
	.section	.nv.info,"",@"SHT_CUDA_INFO"
	.align	4


	//----- nvinfo : EIATTR_REGCOUNT
	.align		4
        /*0000*/ 	.byte	0x04, 0x2f
        /*0002*/ 	.short	(.L_2 - .L_1)
	.align		4
.L_1:
        /*0004*/ 	.word	index@(_Z9fftKernelP6float2S0_i)
        /*0008*/ 	.word	0x0000001a


	//----- nvinfo : EIATTR_FRAME_SIZE
	.align		4
.L_2:
        /*000c*/ 	.byte	0x04, 0x11
        /*000e*/ 	.short	(.L_4 - .L_3)
	.align		4
.L_3:
        /*0010*/ 	.word	index@(_Z9fftKernelP6float2S0_i)
        /*0014*/ 	.word	0x00000000


	//----- nvinfo : EIATTR_MIN_STACK_SIZE
	.align		4
.L_4:
        /*0018*/ 	.byte	0x04, 0x12
        /*001a*/ 	.short	(.L_6 - .L_5)
	.align		4
.L_5:
        /*001c*/ 	.word	index@(_Z9fftKernelP6float2S0_i)
        /*0020*/ 	.word	0x00000000
.L_6:


//--------------------- .nv.compat                --------------------------
	.section	.nv.compat,"",@"SHT_CUDA_COMPAT_INFO"
	.align	4
        /*0000*/ 	.byte	0x02, 0x09, 0x00, 0x00, 0x02, 0x02, 0x01, 0x00, 0x02, 0x05, 0x05, 0x00, 0x03, 0x07, 0x01, 0x01
        /*0010*/ 	.byte	0x02, 0x03, 0x00, 0x00, 0x02, 0x06, 0x01, 0x00, 0x04, 0x0b, 0x08, 0x00, 0x01, 0x00, 0x00, 0x00
        /*0020*/ 	.byte	0x00, 0x00, 0x00, 0x00


//--------------------- .nv.info._Z9fftKernelP6float2S0_i --------------------------
	.section	.nv.info._Z9fftKernelP6float2S0_i,"",@"SHT_CUDA_INFO"
	.sectionflags	@""
	.align	4


	//----- nvinfo : EIATTR_CUDA_API_VERSION
	.align		4
        /*0000*/ 	.byte	0x04, 0x37
        /*0002*/ 	.short	(.L_8 - .L_7)
.L_7:
        /*0004*/ 	.word	0x00000082


	//----- nvinfo : EIATTR_KPARAM_INFO
	.align		4
.L_8:
        /*0008*/ 	.byte	0x04, 0x17
        /*000a*/ 	.short	(.L_10 - .L_9)
.L_9:
        /*000c*/ 	.word	0x00000000
        /*0010*/ 	.short	0x0002
        /*0012*/ 	.short	0x0010
        /*0014*/ 	.byte	0x00, 0xf0, 0x11, 0x00


	//----- nvinfo : EIATTR_KPARAM_INFO
	.align		4
.L_10:
        /*0018*/ 	.byte	0x04, 0x17
        /*001a*/ 	.short	(.L_12 - .L_11)
.L_11:
        /*001c*/ 	.word	0x00000000
        /*0020*/ 	.short	0x0001
        /*0022*/ 	.short	0x0008
        /*0024*/ 	.byte	0x00, 0xf5, 0x21, 0x00


	//----- nvinfo : EIATTR_KPARAM_INFO
	.align		4
.L_12:
        /*0028*/ 	.byte	0x04, 0x17
        /*002a*/ 	.short	(.L_14 - .L_13)
.L_13:
        /*002c*/ 	.word	0x00000000
        /*0030*/ 	.short	0x0000
        /*0032*/ 	.short	0x0000
        /*0034*/ 	.byte	0x00, 0xf5, 0x21, 0x00


	//----- nvinfo : EIATTR_SPARSE_MMA_MASK
	.align		4
.L_14:
        /*0038*/ 	.byte	0x03, 0x50
        /*003a*/ 	.short	0x0000


	//----- nvinfo : EIATTR_MAXREG_COUNT
	.align		4
        /*003c*/ 	.byte	0x03, 0x1b
        /*003e*/ 	.short	0x00ff


	//----- nvinfo : EIATTR_NUM_BARRIERS
	.align		4
        /*0040*/ 	.byte	0x02, 0x4c
        /*0042*/ 	.byte	0x01
	.zero		1


	//----- nvinfo : EIATTR_MERCURY_ISA_VERSION
	.align		4
        /*0044*/ 	.byte	0x03, 0x5f
        /*0046*/ 	.short	0x0101


	//----- nvinfo : EIATTR_VRC_CTA_INIT_COUNT
	.align		4
        /*0048*/ 	.byte	0x02, 0x4a
	.zero		1
	.zero		1


	//----- nvinfo : EIATTR_EXIT_INSTR_OFFSETS
	.align		4
        /*004c*/ 	.byte	0x04, 0x1c
        /*004e*/ 	.short	(.L_16 - .L_15)


	//   ....[0]....
.L_15:
        /*0050*/ 	.word	0x000066c0


	//   ....[1]....
        /*0054*/ 	.word	0x00006710


	//----- nvinfo : EIATTR_CRS_STACK_SIZE
	.align		4
.L_16:
        /*0058*/ 	.byte	0x04, 0x1e
        /*005a*/ 	.short	(.L_18 - .L_17)
.L_17:
        /*005c*/ 	.word	0x00000000


	//----- nvinfo : EIATTR_CBANK_PARAM_SIZE
	.align		4
.L_18:
        /*0060*/ 	.byte	0x03, 0x19
        /*0062*/ 	.short	0x0014


	//----- nvinfo : EIATTR_PARAM_CBANK
	.align		4
        /*0064*/ 	.byte	0x04, 0x0a
        /*0066*/ 	.short	(.L_20 - .L_19)
	.align		4
.L_19:
        /*0068*/ 	.word	index@(.nv.constant0._Z9fftKernelP6float2S0_i)
        /*006c*/ 	.short	0x0380
        /*006e*/ 	.short	0x0014


	//----- nvinfo : EIATTR_SW_WAR
	.align		4
.L_20:
        /*0070*/ 	.byte	0x04, 0x36
        /*0072*/ 	.short	(.L_22 - .L_21)
.L_21:
        /*0074*/ 	.word	0x00000008
.L_22:


//--------------------- .nv.callgraph             --------------------------
	.section	.nv.callgraph,"",@"SHT_CUDA_CALLGRAPH"
	.align	4
	.sectionentsize	8
	.align		4
        /*0000*/ 	.word	0x00000000
	.align		4
        /*0004*/ 	.word	0xffffffff
	.align		4
        /*0008*/ 	.word	0x00000000
	.align		4
        /*000c*/ 	.word	0xfffffffe
	.align		4
        /*0010*/ 	.word	0x00000000
	.align		4
        /*0014*/ 	.word	0xfffffffd
	.align		4
        /*0018*/ 	.word	0x00000000
	.align		4
        /*001c*/ 	.word	0xfffffffc


//--------------------- .nv.constant4             --------------------------
	.section	.nv.constant4,"a",@progbits
	.align	8
	.align		8
.nv.constant4:
        /*0000*/ 	.dword	__cudart_i2opi_f


//--------------------- .text._Z9fftKernelP6float2S0_i --------------------------
	.section	.text._Z9fftKernelP6float2S0_i,"ax",@progbits
	.align	128
        .global         _Z9fftKernelP6float2S0_i
        .type           _Z9fftKernelP6float2S0_i,@function
        .size           _Z9fftKernelP6float2S0_i,(.L_x_89 - _Z9fftKernelP6float2S0_i)
        .other          _Z9fftKernelP6float2S0_i,@"STO_CUDA_ENTRY STV_DEFAULT"
_Z9fftKernelP6float2S0_i:
.text._Z9fftKernelP6float2S0_i:
[----:B------:R-:W-:Y:S01]  /*0000*/  LDC R1, c[0x0][0x37c] ;  /* 0x0000df00ff017b82 */ /* 0x000fe20000000800 */
[----:B------:R-:W0:Y:S07]  /*0010*/  S2R R5, SR_TID.X ;  /* 0x0000000000057919 */ /* 0x000e2e0000002100 */
[----:B------:R-:W0:Y:S01]  /*0020*/  S2UR UR4, SR_CTAID.X ;  /* 0x00000000000479c3 */ /* 0x000e220000002500 */
[----:B------:R-:W1:Y:S01]  /*0030*/  LDCU UR5, c[0x0][0x390] ;  /* 0x00007200ff0577ac */ /* 0x000e620008000800 */
[----:B------:R-:W2:Y:S06]  /*0040*/  LDCU.64 UR8, c[0x0][0x358] ;  /* 0x00006b00ff0877ac */ /* 0x000eac0008000a00 */
[----:B------:R-:W0:Y:S02]  /*0050*/  LDC R0, c[0x0][0x360] ;  /* 0x0000d800ff007b82 */ /* 0x000e240000000800 */
[----:B0-----:R-:W-:-:S05]  /*0060*/  IMAD R3, R0, UR4, R5 ;  /* 0x0000000400037c24 */ /* 0x001fca000f8e0205 */
[----:B-1----:R-:W-:Y:S01]  /*0070*/  ISETP.GE.AND P1, PT, R3, UR5, PT ;  /* 0x0000000503007c0c */ /* 0x002fe2000bf26270 */
[----:B------:R-:W0:Y:S01]  /*0080*/  S2UR UR4, SR_CgaCtaId ;  /* 0x00000000000479c3 */ /* 0x000e220000008800 */
[----:B------:R-:W-:Y:S01]  /*0090*/  UMOV UR6, 0x400 ;  /* 0x0000040000067882 */ /* 0x000fe20000000000 */
[----:B------:R-:W-:Y:S01]  /*00a0*/  ISETP.GT.U32.AND P0, PT, R5, 0x7f, PT ;  /* 0x0000007f0500780c */ /* 0x000fe20003f04070 */
[----:B------:R-:W-:Y:S01]  /*00b0*/  BSSY.RECONVERGENT B0, `(.L_x_0) ;  /* 0x0000023000007945 */ /* 0x000fe20003800200 */
[----:B------:R-:W-:-:S08]  /*00c0*/  P2R R8, PR, RZ, 0x2 ;  /* 0x00000002ff087803 */ /* 0x000fd00000000000 */
[----:B------:R-:W1:Y:S02]  /*00d0*/  @!P1 LDC.64 R6, c[0x0][0x380] ;  /* 0x0000e000ff069b82 */ /* 0x000e640000000a00 */
[----:B-1----:R-:W-:-:S06]  /*00e0*/  @!P1 IMAD.WIDE R6, R3, 0x8, R6 ;  /* 0x0000000803069825 */ /* 0x002fcc00078e0206 */
[----:B--2---:R-:W2:Y:S01]  /*00f0*/  @!P1 LDG.E.64 R6, desc[UR8][R6.64] ;  /* 0x0000000806069981 */ /* 0x004ea2000c1e1b00 */
[----:B0-----:R-:W-:-:S06]  /*0100*/  ULEA UR6, UR4, UR6, 0x18 ;  /* 0x0000000604067291 */ /* 0x001fcc000f8ec0ff */
[----:B------:R-:W-:-:S05]  /*0110*/  LEA R2, R5, UR6, 0x3 ;  /* 0x0000000605027c11 */ /* 0x000fca000f8e18ff */
[----:B--2---:R0:W-:Y:S04]  /*0120*/  @!P1 STS.64 [R2], R6 ;  /* 0x0000000602009388 */ /* 0x0041e80000000a00 */
[----:B------:R0:W-:Y:S01]  /*0130*/  @P1 STS.64 [R2], RZ ;  /* 0x000000ff02001388 */ /* 0x0001e20000000a00 */
[----:B------:R-:W-:Y:S08]  /*0140*/  BAR.SYNC.DEFER_BLOCKING 0x0 ;  /* 0x0000000000007b1d */ /* 0x000ff00000010000 */
[----:B------:R-:W-:Y:S06]  /*0150*/  BAR.SYNC.DEFER_BLOCKING 0x0 ;  /* 0x0000000000007b1d */ /* 0x000fec0000010000 */
[----:B0-----:R-:W-:Y:S05]  /*0160*/  @P0 BRA `(.L_x_1) ;  /* 0x00000000005c0947 */ /* 0x001fea0003800000 */
[----:B------:R-:W-:Y:S02]  /*0170*/  IMAD R0, R5, 0x8, R2 ;  /* 0x0000000805007824 */ /* 0x000fe400078e0202 */
[----:B------:R-:W-:Y:S01]  /*0180*/  FFMA R9, -RZ, RZ, RZ ;  /* 0x000000ffff097223 */ /* 0x000fe200000001ff */
[----:B------:R-:W-:Y:S02]  /*0190*/  IMAD.MOV.U32 R12, RZ, RZ, 0x394d4153 ;  /* 0x394d4153ff0c7424 */ /* 0x000fe400078e00ff */
[----:B------:R-:W-:Y:S01]  /*01a0*/  IMAD.MOV.U32 R4, RZ, RZ, 0x37cbac00 ;  /* 0x37cbac00ff047424 */ /* 0x000fe200078e00ff */
[----:B------:R-:W0:Y:S01]  /*01b0*/  LDS.64 R10, [R0+0x8] ;  /* 0x00000800000a7984 */ /* 0x000e220000000a00 */
[----:B------:R-:W-:Y:S02]  /*01c0*/  FFMA R12, RZ, -R12, 0.0083327032625675201416 ;  /* 0x3c0885e4ff0c7423 */ /* 0x000fe4000000080c */
[----:B------:R-:W-:Y:S01]  /*01d0*/  FFMA R4, RZ, R4, -0.0013887860113754868507 ;  /* 0xbab607edff047423 */ /* 0x000fe20000000004 */
[----:B------:R-:W1:Y:S01]  /*01e0*/  LDS.64 R6, [R0] ;  /* 0x0000000000067984 */ /* 0x000e620000000a00 */
[----:B------:R-:W-:-:S02]  /*01f0*/  FFMA R12, RZ, R12, -0.16666662693023681641 ;  /* 0xbe2aaaa8ff0c7423 */ /* 0x000fc4000000000c */
[----:B------:R-:W-:Y:S02]  /*0200*/  FFMA R4, RZ, R4, 0.041666727513074874878 ;  /* 0x3d2aaabbff047423 */ /* 0x000fe40000000004 */
[----:B------:R-:W-:Y:S02]  /*0210*/  FMUL R9, R9, R12 ;  /* 0x0000000c09097220 */ /* 0x000fe40000400000 */
[----:B------:R-:W-:-:S04]  /*0220*/  FFMA R4, RZ, R4, -0.4999999701976776123 ;  /* 0xbeffffffff047423 */ /* 0x000fc80000000004 */
[----:B------:R-:W-:Y:S01]  /*0230*/  FFMA R4, RZ, R4, 1 ;  /* 0x3f800000ff047423 */ /* 0x000fe20000000004 */
[-C--:B0-----:R-:W-:Y:S01]  /*0240*/  FMUL R12, R10, R9.reuse ;  /* 0x000000090a0c7220 */ /* 0x081fe20000400000 */
[----:B------:R-:W-:-:S03]  /*0250*/  FMUL R9, R11, R9 ;  /* 0x000000090b097220 */ /* 0x000fc60000400000 */
[-C--:B------:R-:W-:Y:S01]  /*0260*/  FFMA R12, R11, R4.reuse, R12 ;  /* 0x000000040b0c7223 */ /* 0x080fe2000000000c */
[----:B------:R-:W-:-:S03]  /*0270*/  FFMA R9, R10, R4, -R9 ;  /* 0x000000040a097223 */ /* 0x000fc60000000809 */
[C-C-:B-1----:R-:W-:Y:S01]  /*0280*/  FADD R11, -R12.reuse, R7.reuse ;  /* 0x000000070c0b7221 */ /* 0x142fe20000000100 */
[C-C-:B------:R-:W-:Y:S01]  /*0290*/  FADD R10, -R9.reuse, R6.reuse ;  /* 0x00000006090a7221 */ /* 0x140fe20000000100 */
[----:B------:R-:W-:Y:S01]  /*02a0*/  FADD R7, R12, R7 ;  /* 0x000000070c077221 */ /* 0x000fe20000000000 */
[----:B------:R-:W-:-:S03]  /*02b0*/  FADD R6, R9, R6 ;  /* 0x0000000609067221 */ /* 0x000fc60000000000 */
[----:B------:R0:W-:Y:S04]  /*02c0*/  STS.64 [R0+0x8], R10 ;  /* 0x0000080a00007388 */ /* 0x0001e80000000a00 */
[----:B------:R0:W-:Y:S02]  /*02d0*/  STS.64 [R0], R6 ;  /* 0x0000000600007388 */ /* 0x0001e40000000a00 */
.L_x_1:
[----:B------:R-:W-:Y:S05]  /*02e0*/  BSYNC.RECONVERGENT B0 ;  /* 0x0000000000007941 */ /* 0x000fea0003800200 */
.L_x_0:
[----:B------:R-:W-:Y:S01]  /*02f0*/  BAR.SYNC.DEFER_BLOCKING 0x0 ;  /* 0x0000000000007b1d */ /* 0x000fe20000010000 */
[----:B------:R-:W-:-:S05]  /*0300*/  ISETP.GT.U32.AND P0, PT, R5, 0x3f, PT ;  /* 0x0000003f0500780c */ /* 0x000fca0003f04070 */
[----:B------:R-:W-:Y:S08]  /*0310*/  BSSY.RECONVERGENT B0, `(.L_x_2) ;  /* 0x0000103000007945 */ /* 0x000ff00003800200 */
[----:B------:R-:W-:Y:S05]  /*0320*/  @P0 BRA `(.L_x_3) ;  /* 0x0000001000040947 */ /* 0x000fea0003800000 */
[----:B0-----:R-:W-:Y:S01]  /*0330*/  LOP3.LUT R0, R5, 0x1, RZ, 0xc0, !PT ;  /* 0x0000000105007812 */ /* 0x001fe200078ec0ff */
[----:B------:R-:W-:Y:S01]  /*0340*/  UMOV UR4, 0x54442d18 ;  /* 0x54442d1800047882 */ /* 0x000fe20000000000 */
[----:B------:R-:W-:Y:S01]  /*0350*/  UMOV UR5, 0x401921fb ;  /* 0x401921fb00057882 */ /* 0x000fe20000000000 */
[----:B------:R-:W-:Y:S01]  /*0360*/  BSSY.RECONVERGENT B1, `(.L_x_4) ;  /* 0x000006f000017945 */ /* 0x000fe20003800200 */
[----:B------:R-:W0:Y:S02]  /*0370*/  I2F.F64.U32 R6, R0 ;  /* 0x0000000000067312 */ /* 0x000e240000201800 */
[----:B0-----:R-:W-:-:S08]  /*0380*/  DMUL R6, R6, -UR4 ;  /* 0x8000000406067c28 */ /* 0x001fd00008000000 */
[----:B------:R-:W-:Y:S01]  /*0390*/  DMUL R10, R6, 0.25 ;  /* 0x3fd00000060a7828 */ /* 0x000fe20000000000 */
[----:B------:R-:W-:-:S05]  /*03a0*/  LEA R6, R5, UR6, 0x5 ;  /* 0x0000000605067c11 */ /* 0x000fca000f8e28ff */
[----:B------:R-:W0:Y:S01]  /*03b0*/  F2F.F32.F64 R18, R10 ;  /* 0x0000000a00127310 */ /* 0x000e220000301000 */
[----:B------:R-:W1:Y:S01]  /*03c0*/  LDS.64 R6, [R6+0x10] ;  /* 0x0000100006067984 */ /* 0x000e620000000a00 */
[C---:B0-----:R-:W-:Y:S01]  /*03d0*/  FMUL R4, R18.reuse, 0.63661974668502807617 ;  /* 0x3f22f98312047820 */ /* 0x041fe20000400000 */
[----:B------:R-:W-:-:S05]  /*03e0*/  FSETP.GE.AND P0, PT, |R18|, 105615, PT ;  /* 0x47ce47801200780b */ /* 0x000fca0003f06200 */
[----:B------:R0:W2:Y:S02]  /*03f0*/  F2I.NTZ R22, R4 ;  /* 0x0000000400167305 */ /* 0x0000a40000203100 */
[----:B0-----:R-:W-:Y:S02]  /*0400*/  P2R R4, PR, RZ, 0x1 ;  /* 0x00000001ff047803 */ /* 0x001fe40000000000 */
[----:B--2---:R-:W-:Y:S01]  /*0410*/  I2FP.F32.S32 R9, R22 ;  /* 0x0000001600097245 */ /* 0x004fe20000201400 */
[----:B------:R-:W-:-:S04]  /*0420*/  IMAD.MOV.U32 R19, RZ, RZ, R22 ;  /* 0x000000ffff137224 */ /* 0x000fc800078e0016 */
[----:B------:R-:W-:-:S04]  /*0430*/  FFMA R12, R9, -1.5707962512969970703, R18 ;  /* 0xbfc90fda090c7823 */ /* 0x000fc80000000012 */
[----:B------:R-:W-:-:S04]  /*0440*/  FFMA R12, R9, -7.5497894158615963534e-08, R12 ;  /* 0xb3a22168090c7823 */ /* 0x000fc8000000000c */
[----:B------:R-:W-:-:S04]  /*0450*/  FFMA R20, R9, -5.3903029534742383927e-15, R12 ;  /* 0xa7c234c509147823 */ /* 0x000fc8000000000c */
[----:B------:R-:W-:Y:S01]  /*0460*/  IMAD.MOV.U32 R0, RZ, RZ, R20 ;  /* 0x000000ffff007224 */ /* 0x000fe200078e0014 */
[----:B-1----:R-:W-:Y:S06]  /*0470*/  @!P0 BRA `(.L_x_5) ;  /* 0x0000000400748947 */ /* 0x002fec0003800000 */
[----:B------:R-:W-:-:S13]  /*0480*/  FSETP.NEU.AND P0, PT, |R18|, +INF , PT ;  /* 0x7f8000001200780b */ /* 0x000fda0003f0d200 */
[----:B------:R-:W-:Y:S05]  /*0490*/  @!P0 BRA `(.L_x_6) ;  /* 0x0000000400648947 */ /* 0x000fea0003800000 */
[----:B------:R-:W-:Y:S01]  /*04a0*/  SHF.L.U32 R0, R18, 0x8, RZ ;  /* 0x0000000812007819 */ /* 0x000fe200000006ff */
[----:B------:R-:W-:Y:S01]  /*04b0*/  IMAD.MOV.U32 R21, RZ, RZ, RZ ;  /* 0x000000ffff157224 */ /* 0x000fe200078e00ff */
[----:B------:R-:W0:Y:S01]  /*04c0*/  LDCU.64 UR10, c[0x4][URZ] ;  /* 0x01000000ff0a77ac */ /* 0x000e220008000a00 */
[----:B------:R-:W-:Y:S01]  /*04d0*/  IMAD.MOV.U32 R22, RZ, RZ, RZ ;  /* 0x000000ffff167224 */ /* 0x000fe200078e00ff */
[----:B------:R-:W-:Y:S01]  /*04e0*/  LOP3.LUT R0, R0, 0x80000000, RZ, 0xfc, !PT ;  /* 0x8000000000007812 */ /* 0x000fe200078efcff */
[----:B------:R-:W-:Y:S01]  /*04f0*/  UMOV UR5, URZ ;  /* 0x000000ff00057c82 */ /* 0x000fe20008000000 */
[----:B------:R-:W-:-:S05]  /*0500*/  UMOV UR4, URZ ;  /* 0x000000ff00047c82 */ /* 0x000fca0008000000 */
.L_x_7:
[----:B0-----:R-:W-:Y:S02]  /*0510*/  IMAD.U32 R15, RZ, RZ, UR11 ;  /* 0x0000000bff0f7e24 */ /* 0x001fe4000f8e00ff */
[----:B------:R-:W-:-:S05]  /*0520*/  IMAD.U32 R14, RZ, RZ, UR10 ;  /* 0x0000000aff0e7e24 */ /* 0x000fca000f8e00ff */
[----:B------:R-:W2:Y:S01]  /*0530*/  LDG.E.CONSTANT R15, desc[UR8][R14.64] ;  /* 0x000000080e0f7981 */ /* 0x000ea2000c1e9900 */
[C---:B------:R-:W-:Y:S01]  /*0540*/  ISETP.EQ.AND P4, PT, R22.reuse, RZ, PT ;  /* 0x000000ff1600720c */ /* 0x040fe20003f82270 */
[----:B------:R-:W-:Y:S01]  /*0550*/  UIADD3 UR4, UPT, UPT, UR4, 0x1, URZ ;  /* 0x0000000104047890 */ /* 0x000fe2000fffe0ff */
[C---:B------:R-:W-:Y:S01]  /*0560*/  ISETP.EQ.AND P3, PT, R22.reuse, 0x4, PT ;  /* 0x000000041600780c */ /* 0x040fe20003f62270 */
[----:B------:R-:W-:Y:S01]  /*0570*/  UIADD3 UR10, UP1, UPT, UR10, 0x4, URZ ;  /* 0x000000040a0a7890 */ /* 0x000fe2000ff3e0ff */
[C---:B------:R-:W-:Y:S01]  /*0580*/  ISETP.EQ.AND P2, PT, R22.reuse, 0x8, PT ;  /* 0x000000081600780c */ /* 0x040fe20003f42270 */
[----:B------:R-:W-:Y:S01]  /*0590*/  UISETP.NE.AND UP0, UPT, UR4, 0x6, UPT ;  /* 0x000000060400788c */ /* 0x000fe2000bf05270 */
[----:B------:R-:W-:Y:S01]  /*05a0*/  ISETP.EQ.AND P1, PT, R22, 0xc, PT ;  /* 0x0000000c1600780c */ /* 0x000fe20003f22270 */
[----:B------:R-:W-:Y:S01]  /*05b0*/  UIADD3.X UR11, UPT, UPT, URZ, UR11, URZ, UP1, !UPT ;  /* 0x0000000bff0b7290 */ /* 0x000fe20008ffe4ff */
[----:B--2---:R-:W-:-:S03]  /*05c0*/  IMAD.WIDE.U32 R16, R15, R0, RZ ;  /* 0x000000000f107225 */ /* 0x004fc600078e00ff */
[----:B------:R-:W-:-:S04]  /*05d0*/  IADD3 R16, P0, PT, R16, R21, RZ ;  /* 0x0000001510107210 */ /* 0x000fc80007f1e0ff */
[----:B------:R-:W-:Y:S01]  /*05e0*/  IADD3.X R21, PT, PT, R17, UR5, RZ, P0, !PT ;  /* 0x0000000511157c10 */ /* 0x000fe200087fe4ff */
[--C-:B------:R-:W-:Y:S01]  /*05f0*/  @P4 IMAD.MOV.U32 R4, RZ, RZ, R16.reuse ;  /* 0x000000ffff044224 */ /* 0x100fe200078e0010 */
[C---:B------:R-:W-:Y:S01]  /*0600*/  ISETP.EQ.AND P0, PT, R22.reuse, 0x10, PT ;  /* 0x000000101600780c */ /* 0x040fe20003f02270 */
[--C-:B------:R-:W-:Y:S01]  /*0610*/  @P2 IMAD.MOV.U32 R12, RZ, RZ, R16.reuse ;  /* 0x000000ffff0c2224 */ /* 0x100fe200078e0010 */
[C---:B------:R-:W-:Y:S01]  /*0620*/  ISETP.EQ.AND P4, PT, R22.reuse, 0x14, PT ;  /* 0x000000141600780c */ /* 0x040fe20003f82270 */
[----:B------:R-:W-:Y:S01]  /*0630*/  @P1 IMAD.MOV.U32 R11, RZ, RZ, R16 ;  /* 0x000000ffff0b1224 */ /* 0x000fe200078e0010 */
[----:B------:R-:W-:Y:S01]  /*0640*/  @P3 MOV R13, R16 ;  /* 0x00000010000d3202 */ /* 0x000fe20000000f00 */
[----:B------:R-:W-:-:S08]  /*0650*/  VIADD R22, R22, 0x4 ;  /* 0x0000000416167836 */ /* 0x000fd00000000000 */
[--C-:B------:R-:W-:Y:S02]  /*0660*/  @P0 IMAD.MOV.U32 R10, RZ, RZ, R16.reuse ;  /* 0x000000ffff0a0224 */ /* 0x100fe400078e0010 */
[----:B------:R-:W-:Y:S01]  /*0670*/  @P4 IMAD.MOV.U32 R9, RZ, RZ, R16 ;  /* 0x000000ffff094224 */ /* 0x000fe200078e0010 */
[----:B------:R-:W-:Y:S06]  /*0680*/  BRA.U UP0, `(.L_x_7) ;  /* 0xfffffffd00a07547 */ /* 0x000fec000b83ffff */
[----:B------:R-:W-:Y:S01]  /*0690*/  SHF.R.U32.HI R14, RZ, 0x17, R18 ;  /* 0x00000017ff0e7819 */ /* 0x000fe20000011612 */
[----:B------:R-:W-:Y:S03]  /*06a0*/  BSSY.RECONVERGENT B2, `(.L_x_8) ;  /* 0x0000029000027945 */ /* 0x000fe60003800200 */
[C---:B------:R-:W-:Y:S02]  /*06b0*/  LOP3.LUT R0, R14.reuse, 0xe0, RZ, 0xc0, !PT ;  /* 0x000000e00e007812 */ /* 0x040fe400078ec0ff */
[----:B------:R-:W-:Y:S02]  /*06c0*/  LOP3.LUT P6, RZ, R14, 0x1f, RZ, 0xc0, !PT ;  /* 0x0000001f0eff7812 */ /* 0x000fe400078cc0ff */
[----:B------:R-:W-:-:S04]  /*06d0*/  IADD3 R0, PT, PT, R0, -0x80, RZ ;  /* 0xffffff8000007810 */ /* 0x000fc80007ffe0ff */
[----:B------:R-:W-:-:S05]  /*06e0*/  SHF.R.U32.HI R0, RZ, 0x5, R0 ;  /* 0x00000005ff007819 */ /* 0x000fca0000011600 */
[----:B------:R-:W-:-:S05]  /*06f0*/  IMAD.U32 R22, R0, -0x4, RZ ;  /* 0xfffffffc00167824 */ /* 0x000fca00078e00ff */
[C---:B------:R-:W-:Y:S02]  /*0700*/  ISETP.EQ.AND P2, PT, R22.reuse, -0x18, PT ;  /* 0xffffffe81600780c */ /* 0x040fe40003f42270 */
[C---:B------:R-:W-:Y:S02]  /*0710*/  ISETP.EQ.AND P3, PT, R22.reuse, -0x14, PT ;  /* 0xffffffec1600780c */ /* 0x040fe40003f62270 */
[C---:B------:R-:W-:Y:S02]  /*0720*/  ISETP.EQ.AND P0, PT, R22.reuse, -0x10, PT ;  /* 0xfffffff01600780c */ /* 0x040fe40003f02270 */
[C---:B------:R-:W-:Y:S02]  /*0730*/  ISETP.EQ.AND P1, PT, R22.reuse, -0xc, PT ;  /* 0xfffffff41600780c */ /* 0x040fe40003f22270 */
[C---:B------:R-:W-:Y:S02]  /*0740*/  ISETP.EQ.AND P4, PT, R22.reuse, RZ, PT ;  /* 0x000000ff1600720c */ /* 0x040fe40003f82270 */
[----:B------:R-:W-:-:S03]  /*0750*/  ISETP.EQ.AND P5, PT, R22, 0x4, PT ;  /* 0x000000041600780c */ /* 0x000fc60003fa2270 */
[--C-:B------:R-:W-:Y:S01]  /*0760*/  @P2 IMAD.MOV.U32 R0, RZ, RZ, R4.reuse ;  /* 0x000000ffff002224 */ /* 0x100fe200078e0004 */
[C---:B------:R-:W-:Y:S01]  /*0770*/  ISETP.EQ.AND P2, PT, R22.reuse, -0x8, PT ;  /* 0xfffffff81600780c */ /* 0x040fe20003f42270 */
[----:B------:R-:W-:Y:S02]  /*0780*/  @P3 IMAD.MOV.U32 R15, RZ, RZ, R4 ;  /* 0x000000ffff0f3224 */ /* 0x000fe400078e0004 */
[--C-:B------:R-:W-:Y:S01]  /*0790*/  @P3 IMAD.MOV.U32 R0, RZ, RZ, R13.reuse ;  /* 0x000000ffff003224 */ /* 0x100fe200078e000d */
[----:B------:R-:W-:Y:S01]  /*07a0*/  ISETP.EQ.AND P3, PT, R22, -0x4, PT ;  /* 0xfffffffc1600780c */ /* 0x000fe20003f62270 */
[----:B------:R-:W-:Y:S01]  /*07b0*/  @P0 IMAD.MOV.U32 R15, RZ, RZ, R13 ;  /* 0x000000ffff0f0224 */ /* 0x000fe200078e000d */
[----:B------:R-:W-:Y:S01]  /*07c0*/  @P0 MOV R0, R12 ;  /* 0x0000000c00000202 */ /* 0x000fe20000000f00 */
[----:B------:R-:W-:Y:S02]  /*07d0*/  @P1 IMAD.MOV.U32 R15, RZ, RZ, R12 ;  /* 0x000000ffff0f1224 */ /* 0x000fe400078e000c */
[----:B------:R-:W-:-:S04]  /*07e0*/  @P1 IMAD.MOV.U32 R0, RZ, RZ, R11 ;  /* 0x000000ffff001224 */ /* 0x000fc800078e000b */
[----:B------:R-:W-:Y:S02]  /*07f0*/  @P2 IMAD.MOV.U32 R15, RZ, RZ, R11 ;  /* 0x000000ffff0f2224 */ /* 0x000fe400078e000b */
[--C-:B------:R-:W-:Y:S02]  /*0800*/  @P2 IMAD.MOV.U32 R0, RZ, RZ, R10.reuse ;  /* 0x000000ffff002224 */ /* 0x100fe400078e000a */
[----:B------:R-:W-:Y:S01]  /*0810*/  @P3 IMAD.MOV.U32 R15, RZ, RZ, R10 ;  /* 0x000000ffff0f3224 */ /* 0x000fe200078e000a */
[----:B------:R-:W-:Y:S01]  /*0820*/  @P3 MOV R0, R9 ;  /* 0x0000000900003202 */ /* 0x000fe20000000f00 */
[----:B------:R-:W-:Y:S02]  /*0830*/  @P4 IMAD.MOV.U32 R15, RZ, RZ, R9 ;  /* 0x000000ffff0f4224 */ /* 0x000fe400078e0009 */
[--C-:B------:R-:W-:Y:S02]  /*0840*/  @P5 IMAD.MOV.U32 R15, RZ, RZ, R21.reuse ;  /* 0x000000ffff0f5224 */ /* 0x100fe400078e0015 */
[----:B------:R-:W-:-:S02]  /*0850*/  @P4 IMAD.MOV.U32 R0, RZ, RZ, R21 ;  /* 0x000000ffff004224 */ /* 0x000fc400078e0015 */
[----:B------:R-:W-:Y:S01]  /*0860*/  IMAD.MOV.U32 R16, RZ, RZ, R15 ;  /* 0x000000ffff107224 */ /* 0x000fe200078e000f */
[----:B------:R-:W-:Y:S06]  /*0870*/  @!P6 BRA `(.L_x_9) ;  /* 0x00000000002ce947 */ /* 0x000fec0003800000 */
[----:B------:R-:W-:Y:S01]  /*0880*/  @P0 IMAD.MOV.U32 R17, RZ, RZ, R4 ;  /* 0x000000ffff110224 */ /* 0x000fe200078e0004 */
[----:B------:R-:W-:Y:S02]  /*0890*/  ISETP.EQ.AND P0, PT, R22, 0x8, PT ;  /* 0x000000081600780c */ /* 0x000fe40003f02270 */
[----:B------:R-:W-:Y:S01]  /*08a0*/  @P1 MOV R17, R13 ;  /* 0x0000000d00111202 */ /* 0x000fe20000000f00 */
[----:B------:R-:W-:Y:S01]  /*08b0*/  @P2 IMAD.MOV.U32 R17, RZ, RZ, R12 ;  /* 0x000000ffff112224 */ /* 0x000fe200078e000c */
[----:B------:R-:W-:Y:S01]  /*08c0*/  LOP3.LUT R15, R14, 0x1f, RZ, 0xc0, !PT ;  /* 0x0000001f0e0f7812 */ /* 0x000fe200078ec0ff */
[----:B------:R-:W-:Y:S02]  /*08d0*/  @P3 IMAD.MOV.U32 R17, RZ, RZ, R11 ;  /* 0x000000ffff113224 */ /* 0x000fe400078e000b */
[----:B------:R-:W-:Y:S01]  /*08e0*/  @P4 IMAD.MOV.U32 R17, RZ, RZ, R10 ;  /* 0x000000ffff114224 */ /* 0x000fe200078e000a */
[----:B------:R-:W-:Y:S01]  /*08f0*/  SHF.L.W.U32.HI R0, R16, R15, R0 ;  /* 0x0000000f10007219 */ /* 0x000fe20000010e00 */
[----:B------:R-:W-:-:S04]  /*0900*/  @P5 IMAD.MOV.U32 R17, RZ, RZ, R9 ;  /* 0x000000ffff115224 */ /* 0x000fc800078e0009 */
[----:B------:R-:W-:-:S05]  /*0910*/  @P0 IMAD.MOV.U32 R17, RZ, RZ, R21 ;  /* 0x000000ffff110224 */ /* 0x000fca00078e0015 */
[----:B------:R-:W-:-:S07]  /*0920*/  SHF.L.W.U32.HI R16, R17, R15, R16 ;  /* 0x0000000f11107219 */ /* 0x000fce0000010e10 */
.L_x_9:
[----:B------:R-:W-:Y:S05]  /*0930*/  BSYNC.RECONVERGENT B2 ;  /* 0x0000000000027941 */ /* 0x000fea0003800200 */
.L_x_8:
[C-C-:B------:R-:W-:Y:S01]  /*0940*/  SHF.L.W.U32.HI R21, R16.reuse, 0x2, R0.reuse ;  /* 0x0000000210157819 */ /* 0x140fe20000010e00 */
[----:B------:R-:W-:Y:S01]  /*0950*/  UMOV UR4, 0x54442d19 ;  /* 0x54442d1900047882 */ /* 0x000fe20000000000 */
[----:B------:R-:W-:Y:S01]  /*0960*/  SHF.L.U32 R14, R16, 0x2, RZ ;  /* 0x00000002100e7819 */ /* 0x000fe200000006ff */
[----:B------:R-:W-:Y:S01]  /*0970*/  UMOV UR5, 0x3bf921fb ;  /* 0x3bf921fb00057882 */ /* 0x000fe20000000000 */
[----:B------:R-:W-:Y:S02]  /*0980*/  SHF.R.S32.HI R23, RZ, 0x1f, R21 ;  /* 0x0000001fff177819 */ /* 0x000fe40000011415 */
[----:B------:R-:W-:Y:S02]  /*0990*/  SHF.R.U32.HI R0, RZ, 0x1e, R0 ;  /* 0x0000001eff007819 */ /* 0x000fe40000011600 */
[C---:B------:R-:W-:Y:S02]  /*09a0*/  LOP3.LUT R14, R23.reuse, R14, RZ, 0x3c, !PT ;  /* 0x0000000e170e7212 */ /* 0x040fe400078e3cff */
[C---:B------:R-:W-:Y:S01]  /*09b0*/  LOP3.LUT R15, R23.reuse, R21, RZ, 0x3c, !PT ;  /* 0x00000015170f7212 */ /* 0x040fe200078e3cff */
[----:B------:R-:W-:Y:S01]  /*09c0*/  IMAD.IADD R22, R23, 0x1, -R0 ;  /* 0x0000000117167824 */ /* 0x000fe200078e0a00 */
[----:B------:R-:W-:-:S04]  /*09d0*/  ISETP.GE.AND P0, PT, R21, RZ, PT ;  /* 0x000000ff1500720c */ /* 0x000fc80003f06270 */
[----:B------:R-:W0:Y:S02]  /*09e0*/  I2F.F64.S64 R14, R14 ;  /* 0x0000000e000e7312 */ /* 0x000e240000301c00 */
[----:B0-----:R-:W-:-:S10]  /*09f0*/  DMUL R16, R14, UR4 ;  /* 0x000000040e107c28 */ /* 0x001fd40008000000 */
[----:B------:R-:W0:Y:S02]  /*0a00*/  F2F.F32.F64 R16, R16 ;  /* 0x0000001000107310 */ /* 0x000e240000301000 */
[----:B0-----:R-:W-:Y:S01]  /*0a10*/  FSEL R0, R16, -R16, !P0 ;  /* 0x8000001010007208 */ /* 0x001fe20004000000 */
[----:B------:R-:W-:Y:S06]  /*0a20*/  BRA `(.L_x_5) ;  /* 0x0000000000087947 */ /* 0x000fec0003800000 */
.L_x_6:
[----:B------:R-:W-:Y:S01]  /*0a30*/  FMUL R0, RZ, R18 ;  /* 0x00000012ff007220 */ /* 0x000fe20000400000 */
[----:B------:R-:W-:-:S07]  /*0a40*/  IMAD.MOV.U32 R22, RZ, RZ, RZ ;  /* 0x000000ffff167224 */ /* 0x000fce00078e00ff */
.L_x_5:
[----:B------:R-:W-:Y:S05]  /*0a50*/  BSYNC.RECONVERGENT B1 ;  /* 0x0000000000017941 */ /* 0x000fea0003800200 */
.L_x_4:
[----:B------:R-:W-:Y:S02]  /*0a60*/  IMAD.MOV.U32 R21, RZ, RZ, 0x37cbac00 ;  /* 0x37cbac00ff157424 */ /* 0x000fe400078e00ff */
[----:B------:R-:W-:Y:S01]  /*0a70*/  FMUL R14, R0, R0 ;  /* 0x00000000000e7220 */ /* 0x000fe20000400000 */
[----:B------:R-:W-:Y:S01]  /*0a80*/  LOP3.LUT R16, R22, 0x1, RZ, 0xc0, !PT ;  /* 0x0000000116107812 */ /* 0x000fe200078ec0ff */
[----:B------:R-:W-:Y:S01]  /*0a90*/  IMAD.MOV.U32 R17, RZ, RZ, 0x3c0885e4 ;  /* 0x3c0885e4ff117424 */ /* 0x000fe200078e00ff */
[----:B------:R-:W-:Y:S01]  /*0aa0*/  FSETP.GE.AND P2, PT, |R18|, 105615, PT ;  /* 0x47ce47801200780b */ /* 0x000fe20003f46200 */
[----:B------:R-:W-:Y:S01]  /*0ab0*/  FFMA R15, R14, R21, -0.0013887860113754868507 ;  /* 0xbab607ed0e0f7423 */ /* 0x000fe20000000015 */
[----:B------:R-:W-:Y:S01]  /*0ac0*/  ISETP.NE.U32.AND P0, PT, R16, 0x1, PT ;  /* 0x000000011000780c */ /* 0x000fe20003f05070 */
[----:B------:R-:W-:Y:S01]  /*0ad0*/  VIADD R22, R22, 0x1 ;  /* 0x0000000116167836 */ /* 0x000fe20000000000 */
[----:B------:R-:W-:Y:S01]  /*0ae0*/  MOV R16, 0x3e2aaaa8 ;  /* 0x3e2aaaa800107802 */ /* 0x000fe20000000f00 */
[----:B------:R-:W-:Y:S01]  /*0af0*/  BSSY.RECONVERGENT B1, `(.L_x_10) ;  /* 0x0000068000017945 */ /* 0x000fe20003800200 */
[----:B------:R-:W-:-:S02]  /*0b00*/  FSEL R15, R15, -0.00019574658654164522886, P0 ;  /* 0xb94d41530f0f7808 */ /* 0x000fc40000000000 */
[----:B------:R-:W-:Y:S02]  /*0b10*/  FSEL R17, R17, 0.041666727513074874878, !P0 ;  /* 0x3d2aaabb11117808 */ /* 0x000fe40004000000 */
[----:B------:R-:W-:Y:S02]  /*0b20*/  LOP3.LUT P1, RZ, R22, 0x2, RZ, 0xc0, !PT ;  /* 0x0000000216ff7812 */ /* 0x000fe4000782c0ff */
[----:B------:R-:W-:Y:S01]  /*0b30*/  FSEL R0, R0, 1, !P0 ;  /* 0x3f80000000007808 */ /* 0x000fe20004000000 */
[----:B------:R-:W-:Y:S01]  /*0b40*/  FFMA R17, R14, R15, R17 ;  /* 0x0000000f0e117223 */ /* 0x000fe20000000011 */
[----:B------:R-:W-:-:S03]  /*0b50*/  FSEL R16, -R16, -0.4999999701976776123, !P0 ;  /* 0xbeffffff10107808 */ /* 0x000fc60004000100 */
[C---:B------:R-:W-:Y:S02]  /*0b60*/  FFMA R15, R14.reuse, R0, RZ ;  /* 0x000000000e0f7223 */ /* 0x040fe400000000ff */
[----:B------:R-:W-:-:S04]  /*0b70*/  FFMA R16, R14, R17, R16 ;  /* 0x000000110e107223 */ /* 0x000fc80000000010 */
[----:B------:R-:W-:-:S04]  /*0b80*/  FFMA R22, R15, R16, R0 ;  /* 0x000000100f167223 */ /* 0x000fc80000000000 */
[----:B------:R-:W-:Y:S01]  /*0b90*/  @P1 FADD R22, RZ, -R22 ;  /* 0x80000016ff161221 */ /* 0x000fe20000000000 */
[----:B------:R-:W-:Y:S06]  /*0ba0*/  @!P2 BRA `(.L_x_11) ;  /* 0x000000040070a947 */ /* 0x000fec0003800000 */
[----:B------:R-:W-:-:S13]  /*0bb0*/  FSETP.NEU.AND P0, PT, |R18|, +INF , PT ;  /* 0x7f8000001200780b */ /* 0x000fda0003f0d200 */
[----:B------:R-:W-:Y:S05]  /*0bc0*/  @!P0 BRA `(.L_x_12) ;  /* 0x0000000400608947 */ /* 0x000fea0003800000 */
[----:B------:R-:W-:Y:S01]  /*0bd0*/  IMAD.SHL.U32 R0, R18, 0x100, RZ ;  /* 0x0000010012007824 */ /* 0x000fe200078e00ff */
[----:B------:R-:W0:Y:S01]  /*0be0*/  LDCU.64 UR10, c[0x4][URZ] ;  /* 0x01000000ff0a77ac */ /* 0x000e220008000a00 */
[----:B------:R-:W-:Y:S02]  /*0bf0*/  IMAD.MOV.U32 R19, RZ, RZ, RZ ;  /* 0x000000ffff137224 */ /* 0x000fe400078e00ff */
[----:B------:R-:W-:Y:S01]  /*0c00*/  IMAD.MOV.U32 R20, RZ, RZ, RZ ;  /* 0x000000ffff147224 */ /* 0x000fe200078e00ff */
[----:B------:R-:W-:Y:S01]  /*0c10*/  LOP3.LUT R23, R0, 0x80000000, RZ, 0xfc, !PT ;  /* 0x8000000000177812 */ /* 0x000fe200078efcff */
[----:B------:R-:W-:Y:S01]  /*0c20*/  UMOV UR5, URZ ;  /* 0x000000ff00057c82 */ /* 0x000fe20008000000 */
[----:B------:R-:W-:-:S05]  /*0c30*/  UMOV UR4, URZ ;  /* 0x000000ff00047c82 */ /* 0x000fca0008000000 */
.L_x_13:
[----:B0-----:R-:W-:Y:S02]  /*0c40*/  IMAD.U32 R14, RZ, RZ, UR10 ;  /* 0x0000000aff0e7e24 */ /* 0x001fe4000f8e00ff */
[----:B------:R-:W-:-:S05]  /*0c50*/  IMAD.U32 R15, RZ, RZ, UR11 ;  /* 0x0000000bff0f7e24 */ /* 0x000fca000f8e00ff */
[----:B------:R-:W2:Y:S01]  /*0c60*/  LDG.E.CONSTANT R14, desc[UR8][R14.64] ;  /* 0x000000080e0e7981 */ /* 0x000ea2000c1e9900 */
[----:B------:R-:W-:Y:S01]  /*0c70*/  UIADD3 UR4, UPT, UPT, UR4, 0x1, URZ ;  /* 0x0000000104047890 */ /* 0x000fe2000fffe0ff */
[C---:B------:R-:W-:Y:S01]  /*0c80*/  ISETP.EQ.AND P0, PT, R20.reuse, RZ, PT ;  /* 0x000000ff1400720c */ /* 0x040fe20003f02270 */
[----:B------:R-:W-:Y:S01]  /*0c90*/  UIADD3 UR10, UP1, UPT, UR10, 0x4, URZ ;  /* 0x000000040a0a7890 */ /* 0x000fe2000ff3e0ff */
[C---:B------:R-:W-:Y:S01]  /*0ca0*/  ISETP.EQ.AND P1, PT, R20.reuse, 0x4, PT ;  /* 0x000000041400780c */ /* 0x040fe20003f22270 */
[----:B------:R-:W-:Y:S01]  /*0cb0*/  UISETP.NE.AND UP0, UPT, UR4, 0x6, UPT ;  /* 0x000000060400788c */ /* 0x000fe2000bf05270 */
[C---:B------:R-:W-:Y:S01]  /*0cc0*/  ISETP.EQ.AND P3, PT, R20.reuse, 0xc, PT ;  /* 0x0000000c1400780c */ /* 0x040fe20003f62270 */
[----:B------:R-:W-:Y:S01]  /*0cd0*/  UIADD3.X UR11, UPT, UPT, URZ, UR11, URZ, UP1, !UPT ;  /* 0x0000000bff0b7290 */ /* 0x000fe20008ffe4ff */
[C---:B------:R-:W-:Y:S02]  /*0ce0*/  ISETP.EQ.AND P4, PT, R20.reuse, 0x10, PT ;  /* 0x000000101400780c */ /* 0x040fe40003f82270 */
[----:B------:R-:W-:Y:S01]  /*0cf0*/  ISETP.EQ.AND P5, PT, R20, 0x14, PT ;  /* 0x000000141400780c */ /* 0x000fe20003fa2270 */
[----:B--2---:R-:W-:-:S03]  /*0d00*/  IMAD.WIDE.U32 R16, R14, R23, RZ ;  /* 0x000000170e107225 */ /* 0x004fc600078e00ff */
[----:B------:R-:W-:-:S04]  /*0d10*/  IADD3 R0, P2, PT, R16, R19, RZ ;  /* 0x0000001310007210 */ /* 0x000fc80007f5e0ff */
[----:B------:R-:W-:Y:S01]  /*0d20*/  IADD3.X R19, PT, PT, R17, UR5, RZ, P2, !PT ;  /* 0x0000000511137c10 */ /* 0x000fe200097fe4ff */
[--C-:B------:R-:W-:Y:S01]  /*0d30*/  @P1 IMAD.MOV.U32 R13, RZ, RZ, R0.reuse ;  /* 0x000000ffff0d1224 */ /* 0x100fe200078e0000 */
[C---:B------:R-:W-:Y:S01]  /*0d40*/  ISETP.EQ.AND P2, PT, R20.reuse, 0x8, PT ;  /* 0x000000081400780c */ /* 0x040fe20003f42270 */
[--C-:B------:R-:W-:Y:S01]  /*0d50*/  @P3 IMAD.MOV.U32 R11, RZ, RZ, R0.reuse ;  /* 0x000000ffff0b3224 */ /* 0x100fe200078e0000 */
[----:B------:R-:W-:Y:S01]  /*0d60*/  @P0 MOV R4, R0 ;  /* 0x0000000000040202 */ /* 0x000fe20000000f00 */
[--C-:B------:R-:W-:Y:S01]  /*0d70*/  @P4 IMAD.MOV.U32 R10, RZ, RZ, R0.reuse ;  /* 0x000000ffff0a4224 */ /* 0x100fe200078e0000 */
[----:B------:R-:W-:Y:S01]  /*0d80*/  IADD3 R20, PT, PT, R20, 0x4, RZ ;  /* 0x0000000414147810 */ /* 0x000fe20007ffe0ff */
[----:B------:R-:W-:-:S08]  /*0d90*/  @P5 IMAD.MOV.U32 R9, RZ, RZ, R0 ;  /* 0x000000ffff095224 */ /* 0x000fd000078e0000 */
[----:B------:R-:W-:Y:S01]  /*0da0*/  @P2 IMAD.MOV.U32 R12, RZ, RZ, R0 ;  /* 0x000000ffff0c2224 */ /* 0x000fe200078e0000 */
[----:B------:R-:W-:Y:S06]  /*0db0*/  BRA.U UP0, `(.L_x_13) ;  /* 0xfffffffd00a07547 */ /* 0x000fec000b83ffff */
[----:B------:R-:W-:Y:S01]  /*0dc0*/  SHF.R.U32.HI R18, RZ, 0x17, R18 ;  /* 0x00000017ff127819 */ /* 0x000fe20000011612 */
[----:B------:R-:W-:Y:S03]  /*0dd0*/  BSSY.RECONVERGENT B2, `(.L_x_14) ;  /* 0x0000028000027945 */ /* 0x000fe60003800200 */
[C---:B------:R-:W-:Y:S02]  /*0de0*/  LOP3.LUT R0, R18.reuse, 0xe0, RZ, 0xc0, !PT ;  /* 0x000000e012007812 */ /* 0x040fe400078ec0ff */
[----:B------:R-:W-:-:S03]  /*0df0*/  LOP3.LUT P6, RZ, R18, 0x1f, RZ, 0xc0, !PT ;  /* 0x0000001f12ff7812 */ /* 0x000fc600078cc0ff */
[----:B------:R-:W-:-:S05]  /*0e00*/  VIADD R0, R0, 0xffffff80 ;  /* 0xffffff8000007836 */ /* 0x000fca0000000000 */
[----:B------:R-:W-:-:S05]  /*0e10*/  SHF.R.U32.HI R0, RZ, 0x5, R0 ;  /* 0x00000005ff007819 */ /* 0x000fca0000011600 */
[----:B------:R-:W-:-:S05]  /*0e20*/  IMAD.U32 R16, R0, -0x4, RZ ;  /* 0xfffffffc00107824 */ /* 0x000fca00078e00ff */
[C---:B------:R-:W-:Y:S02]  /*0e30*/  ISETP.EQ.AND P3, PT, R16.reuse, -0x18, PT ;  /* 0xffffffe81000780c */ /* 0x040fe40003f62270 */
[C---:B------:R-:W-:Y:S02]  /*0e40*/  ISETP.EQ.AND P4, PT, R16.reuse, -0x14, PT ;  /* 0xffffffec1000780c */ /* 0x040fe40003f82270 */
[C---:B------:R-:W-:Y:S02]  /*0e50*/  ISETP.EQ.AND P0, PT, R16.reuse, -0x10, PT ;  /* 0xfffffff01000780c */ /* 0x040fe40003f02270 */
[C---:B------:R-:W-:Y:S02]  /*0e60*/  ISETP.EQ.AND P1, PT, R16.reuse, -0xc, PT ;  /* 0xfffffff41000780c */ /* 0x040fe40003f22270 */
[C---:B------:R-:W-:Y:S02]  /*0e70*/  ISETP.EQ.AND P2, PT, R16.reuse, -0x8, PT ;  /* 0xfffffff81000780c */ /* 0x040fe40003f42270 */
[----:B------:R-:W-:-:S03]  /*0e80*/  ISETP.EQ.AND P5, PT, R16, 0x4, PT ;  /* 0x000000041000780c */ /* 0x000fc60003fa2270 */
[--C-:B------:R-:W-:Y:S01]  /*0e90*/  @P3 IMAD.MOV.U32 R0, RZ, RZ, R4.reuse ;  /* 0x000000ffff003224 */ /* 0x100fe200078e0004 */
[C---:B------:R-:W-:Y:S01]  /*0ea0*/  ISETP.EQ.AND P3, PT, R16.reuse, -0x4, PT ;  /* 0xfffffffc1000780c */ /* 0x040fe20003f62270 */
[----:B------:R-:W-:Y:S02]  /*0eb0*/  @P4 IMAD.MOV.U32 R14, RZ, RZ, R4 ;  /* 0x000000ffff0e4224 */ /* 0x000fe400078e0004 */
[----:B------:R-:W-:Y:S01]  /*0ec0*/  @P4 IMAD.MOV.U32 R0, RZ, RZ, R13 ;  /* 0x000000ffff004224 */ /* 0x000fe200078e000d */
[----:B------:R-:W-:Y:S01]  /*0ed0*/  ISETP.EQ.AND P4, PT, R16, RZ, PT ;  /* 0x000000ff1000720c */ /* 0x000fe20003f82270 */
[--C-:B------:R-:W-:Y:S01]  /*0ee0*/  @P0 IMAD.MOV.U32 R0, RZ, RZ, R12.reuse ;  /* 0x000000ffff000224 */ /* 0x100fe200078e000c */
[----:B------:R-:W-:Y:S01]  /*0ef0*/  @P0 MOV R14, R13 ;  /* 0x0000000d000e0202 */ /* 0x000fe20000000f00 */
[----:B------:R-:W-:Y:S02]  /*0f00*/  @P1 IMAD.MOV.U32 R14, RZ, RZ, R12 ;  /* 0x000000ffff0e1224 */ /* 0x000fe400078e000c */
[--C-:B------:R-:W-:Y:S01]  /*0f10*/  @P1 IMAD.MOV.U32 R0, RZ, RZ, R11.reuse ;  /* 0x000000ffff001224 */ /* 0x100fe200078e000b */
[----:B------:R-:W-:Y:S01]  /*0f20*/  @P2 MOV R0, R10 ;  /* 0x0000000a00002202 */ /* 0x000fe20000000f00 */
[----:B------:R-:W-:-:S02]  /*0f30*/  @P2 IMAD.MOV.U32 R14, RZ, RZ, R11 ;  /* 0x000000ffff0e2224 */ /* 0x000fc400078e000b */
[----:B------:R-:W-:Y:S02]  /*0f40*/  @P3 IMAD.MOV.U32 R14, RZ, RZ, R10 ;  /* 0x000000ffff0e3224 */ /* 0x000fe400078e000a */
[--C-:B------:R-:W-:Y:S02]  /*0f50*/  @P3 IMAD.MOV.U32 R0, RZ, RZ, R9.reuse ;  /* 0x000000ffff003224 */ /* 0x100fe400078e0009 */
[----:B------:R-:W-:Y:S01]  /*0f60*/  @P4 IMAD.MOV.U32 R14, RZ, RZ, R9 ;  /* 0x000000ffff0e4224 */ /* 0x000fe200078e0009 */
[----:B------:R-:W-:Y:S01]  /*0f70*/  @P5 MOV R14, R19 ;  /* 0x00000013000e5202 */ /* 0x000fe20000000f00 */
[----:B------:R-:W-:Y:S01]  /*0f80*/  @P4 IMAD.MOV.U32 R0, RZ, RZ, R19 ;  /* 0x000000ffff004224 */ /* 0x000fe200078e0013 */
[----:B------:R-:W-:Y:S06]  /*0f90*/  @!P6 BRA `(.L_x_15) ;  /* 0x00000000002ce947 */ /* 0x000fec0003800000 */
[----:B------:R-:W-:Y:S01]  /*0fa0*/  @P0 IMAD.MOV.U32 R15, RZ, RZ, R4 ;  /* 0x000000ffff0f0224 */ /* 0x000fe200078e0004 */
[----:B------:R-:W-:Y:S01]  /*0fb0*/  ISETP.EQ.AND P0, PT, R16, 0x8, PT ;  /* 0x000000081000780c */ /* 0x000fe20003f02270 */
[----:B------:R-:W-:Y:S01]  /*0fc0*/  @P1 IMAD.MOV.U32 R15, RZ, RZ, R13 ;  /* 0x000000ffff0f1224 */ /* 0x000fe200078e000d */
[----:B------:R-:W-:Y:S01]  /*0fd0*/  LOP3.LUT R17, R18, 0x1f, RZ, 0xc0, !PT ;  /* 0x0000001f12117812 */ /* 0x000fe200078ec0ff */
[----:B------:R-:W-:Y:S02]  /*0fe0*/  @P2 IMAD.MOV.U32 R15, RZ, RZ, R12 ;  /* 0x000000ffff0f2224 */ /* 0x000fe400078e000c */
[----:B------:R-:W-:Y:S01]  /*0ff0*/  @P3 IMAD.MOV.U32 R15, RZ, RZ, R11 ;  /* 0x000000ffff0f3224 */ /* 0x000fe200078e000b */
[----:B------:R-:W-:Y:S01]  /*1000*/  @P4 MOV R15, R10 ;  /* 0x0000000a000f4202 */ /* 0x000fe20000000f00 */
[----:B------:R-:W-:Y:S01]  /*1010*/  @P5 IMAD.MOV.U32 R15, RZ, RZ, R9 ;  /* 0x000000ffff0f5224 */ /* 0x000fe200078e0009 */
[----:B------:R-:W-:-:S05]  /*1020*/  SHF.L.W.U32.HI R0, R14, R17, R0 ;  /* 0x000000110e007219 */ /* 0x000fca0000010e00 */
[----:B------:R-:W-:-:S05]  /*1030*/  @P0 IMAD.MOV.U32 R15, RZ, RZ, R19 ;  /* 0x000000ffff0f0224 */ /* 0x000fca00078e0013 */
[----:B------:R-:W-:-:S07]  /*1040*/  SHF.L.W.U32.HI R14, R15, R17, R14 ;  /* 0x000000110f0e7219 */ /* 0x000fce0000010e0e */
.L_x_15:
[----:B------:R-:W-:Y:S05]  /*1050*/  BSYNC.RECONVERGENT B2 ;  /* 0x0000000000027941 */ /* 0x000fea0003800200 */
.L_x_14:
[C---:B------:R-:W-:Y:S01]  /*1060*/  SHF.L.W.U32.HI R18, R14.reuse, 0x2, R0 ;  /* 0x000000020e127819 */ /* 0x040fe20000010e00 */
[----:B------:R-:W-:Y:S01]  /*1070*/  IMAD.SHL.U32 R14, R14, 0x4, RZ ;  /* 0x000000040e0e7824 */ /* 0x000fe200078e00ff */
[----:B------:R-:W-:Y:S01]  /*1080*/  UMOV UR4, 0x54442d19 ;  /* 0x54442d1900047882 */ /* 0x000fe20000000000 */
        /* <DEDUP_REMOVED lines=12> */
.L_x_12:
[----:B------:R-:W-:Y:S01]  /*1150*/  FMUL R20, RZ, R18 ;  /* 0x00000012ff147220 */ /* 0x000fe20000400000 */
[----:B------:R-:W-:-:S07]  /*1160*/  MOV R19, RZ ;  /* 0x000000ff00137202 */ /* 0x000fce0000000f00 */
.L_x_11:
[----:B------:R-:W-:Y:S05]  /*1170*/  BSYNC.RECONVERGENT B1 ;  /* 0x0000000000017941 */ /* 0x000fea0003800200 */
.L_x_10:
[----:B------:R-:W-:Y:S01]  /*1180*/  LEA R16, R5, UR6, 0x5 ;  /* 0x0000000605107c11 */ /* 0x000fe2000f8e28ff */
[----:B------:R-:W-:Y:S01]  /*1190*/  FMUL R17, R20, R20 ;  /* 0x0000001414117220 */ /* 0x000fe20000400000 */
[C---:B------:R-:W-:Y:S01]  /*11a0*/  LOP3.LUT R0, R19.reuse, 0x1, RZ, 0xc0, !PT ;  /* 0x0000000113007812 */ /* 0x040fe200078ec0ff */
[----:B------:R-:W-:Y:S01]  /*11b0*/  IMAD.MOV.U32 R18, RZ, RZ, 0x3d2aaabb ;  /* 0x3d2aaabbff127424 */ /* 0x000fe200078e00ff */
[----:B------:R-:W-:Y:S01]  /*11c0*/  LOP3.LUT P1, RZ, R19, 0x2, RZ, 0xc0, !PT ;  /* 0x0000000213ff7812 */ /* 0x000fe2000782c0ff */
[----:B------:R-:W0:Y:S01]  /*11d0*/  LDS.64 R14, [R16] ;  /* 0x00000000100e7984 */ /* 0x000e220000000a00 */
[----:B------:R-:W-:Y:S01]  /*11e0*/  FFMA R21, R17, R21, -0.0013887860113754868507 ;  /* 0xbab607ed11157423 */ /* 0x000fe20000000015 */
[----:B------:R-:W-:-:S04]  /*11f0*/  ISETP.NE.U32.AND P0, PT, R0, 0x1, PT ;  /* 0x000000010000780c */ /* 0x000fc80003f05070 */
[----:B------:R-:W-:Y:S01]  /*1200*/  FSEL R0, R21, -0.00019574658654164522886, !P0 ;  /* 0xb94d415315007808 */ /* 0x000fe20004000000 */
[----:B------:R-:W-:Y:S01]  /*1210*/  IMAD.MOV.U32 R21, RZ, RZ, 0x3effffff ;  /* 0x3effffffff157424 */ /* 0x000fe200078e00ff */
[----:B------:R-:W-:-:S04]  /*1220*/  FSEL R18, R18, 0.0083327032625675201416, !P0 ;  /* 0x3c0885e412127808 */ /* 0x000fc80004000000 */
[----:B------:R-:W-:Y:S01]  /*1230*/  FSEL R19, -R21, -0.16666662693023681641, !P0 ;  /* 0xbe2aaaa815137808 */ /* 0x000fe20004000100 */
[----:B------:R-:W-:Y:S01]  /*1240*/  FFMA R18, R17, R0, R18 ;  /* 0x0000000011127223 */ /* 0x000fe20000000012 */
[----:B------:R-:W-:-:S03]  /*1250*/  FSEL R0, R20, 1, P0 ;  /* 0x3f80000014007808 */ /* 0x000fc60000000000 */
[C---:B------:R-:W-:Y:S02]  /*1260*/  FFMA R18, R17.reuse, R18, R19 ;  /* 0x0000001211127223 */ /* 0x040fe40000000013 */
[----:B------:R-:W-:-:S04]  /*1270*/  FFMA R17, R17, R0, RZ ;  /* 0x0000000011117223 */ /* 0x000fc800000000ff */
[----:B------:R-:W-:-:S04]  /*1280*/  FFMA R0, R17, R18, R0 ;  /* 0x0000001211007223 */ /* 0x000fc80000000000 */
[----:B------:R-:W-:-:S04]  /*1290*/  @P1 FADD R0, RZ, -R0 ;  /* 0x80000000ff001221 */ /* 0x000fc80000000000 */
[-C--:B------:R-:W-:Y:S01]  /*12a0*/  FMUL R17, R7, R0.reuse ;  /* 0x0000000007117220 */ /* 0x080fe20000400000 */
[----:B------:R-:W-:-:S03]  /*12b0*/  FMUL R0, R6, R0 ;  /* 0x0000000006007220 */ /* 0x000fc60000400000 */
[-C--:B------:R-:W-:Y:S01]  /*12c0*/  FFMA R17, R6, R22.reuse, -R17 ;  /* 0x0000001606117223 */ /* 0x080fe20000000811 */
[----:B------:R-:W-:-:S03]  /*12d0*/  FFMA R0, R7, R22, R0 ;  /* 0x0000001607007223 */ /* 0x000fc60000000000 */
[C-C-:B0-----:R-:W-:Y:S01]  /*12e0*/  FADD R6, -R17.reuse, R14.reuse ;  /* 0x0000000e11067221 */ /* 0x141fe20000000100 */
[C-C-:B------:R-:W-:Y:S01]  /*12f0*/  FADD R7, -R0.reuse, R15.reuse ;  /* 0x0000000f00077221 */ /* 0x140fe20000000100 */
[----:B------:R-:W-:Y:S01]  /*1300*/  FADD R14, R17, R14 ;  /* 0x0000000e110e7221 */ /* 0x000fe20000000000 */
[----:B------:R-:W-:-:S03]  /*1310*/  FADD R15, R0, R15 ;  /* 0x0000000f000f7221 */ /* 0x000fc60000000000 */
[----:B------:R1:W-:Y:S04]  /*1320*/  STS.64 [R16+0x10], R6 ;  /* 0x0000100610007388 */ /* 0x0003e80000000a00 */
[----:B------:R1:W-:Y:S02]  /*1330*/  STS.64 [R16], R14 ;  /* 0x0000000e10007388 */ /* 0x0003e40000000a00 */
.L_x_3:
[----:B------:R-:W-:Y:S05]  /*1340*/  BSYNC.RECONVERGENT B0 ;  /* 0x0000000000007941 */ /* 0x000fea0003800200 */
.L_x_2:
        /* <DEDUP_REMOVED lines=8> */
[----:B-1----:R-:W0:Y:S02]  /*13d0*/  I2F.F64.U32 R6, R0 ;  /* 0x0000000000067312 */ /* 0x002e240000201800 */
[----:B0-----:R-:W-:-:S08]  /*13e0*/  DMUL R6, R6, -UR4 ;  /* 0x8000000406067c28 */ /* 0x001fd00008000000 */
[----:B------:R-:W-:Y:S01]  /*13f0*/  DMUL R14, R6, 0.125 ;  /* 0x3fc00000060e7828 */ /* 0x000fe20000000000 */
[----:B------:R-:W-:-:S05]  /*1400*/  LEA R6, R5, UR6, 0x6 ;  /* 0x0000000605067c11 */ /* 0x000fca000f8e30ff */
[----:B------:R-:W0:Y:S01]  /*1410*/  F2F.F32.F64 R18, R14 ;  /* 0x0000000e00127310 */ /* 0x000e220000301000 */
[----:B------:R-:W1:Y:S01]  /*1420*/  LDS.64 R6, [R6+0x20] ;  /* 0x0000200006067984 */ /* 0x000e620000000a00 */
[C---:B0-----:R-:W-:Y:S01]  /*1430*/  FMUL R16, R18.reuse, 0.63661974668502807617 ;  /* 0x3f22f98312107820 */ /* 0x041fe20000400000 */
[----:B------:R-:W-:-:S05]  /*1440*/  FSETP.GE.AND P0, PT, |R18|, 105615, PT ;  /* 0x47ce47801200780b */ /* 0x000fca0003f06200 */
[----:B------:R-:W0:Y:S01]  /*1450*/  F2I.NTZ R22, R16 ;  /* 0x0000001000167305 */ /* 0x000e220000203100 */
[----:B------:R-:W-:Y:S02]  /*1460*/  P2R R14, PR, RZ, 0x1 ;  /* 0x00000001ff0e7803 */ /* 0x000fe40000000000 */
[----:B0-----:R-:W-:Y:S01]  /*1470*/  I2FP.F32.S32 R17, R22 ;  /* 0x0000001600117245 */ /* 0x001fe20000201400 */
        /* <DEDUP_REMOVED lines=15> */
.L_x_21:
        /* <DEDUP_REMOVED lines=15> */
[----:B------:R-:W-:Y:S01]  /*1660*/  @P4 MOV R4, R16 ;  /* 0x0000001000044202 */ /* 0x000fe20000000f00 */
[--C-:B------:R-:W-:Y:S01]  /*1670*/  @P2 IMAD.MOV.U32 R12, RZ, RZ, R16.reuse ;  /* 0x000000ffff0c2224 */ /* 0x100fe200078e0010 */
[C---:B------:R-:W-:Y:S01]  /*1680*/  ISETP.EQ.AND P0, PT, R22.reuse, 0x10, PT ;  /* 0x000000101600780c */ /* 0x040fe20003f02270 */
[----:B------:R-:W-:Y:S01]  /*1690*/  @P1 IMAD.MOV.U32 R11, RZ, RZ, R16 ;  /* 0x000000ffff0b1224 */ /* 0x000fe200078e0010 */
[C---:B------:R-:W-:Y:S01]  /*16a0*/  ISETP.EQ.AND P4, PT, R22.reuse, 0x14, PT ;  /* 0x000000141600780c */ /* 0x040fe20003f82270 */
[----:B------:R-:W-:-:S10]  /*16b0*/  VIADD R22, R22, 0x4 ;  /* 0x0000000416167836 */ /* 0x000fd40000000000 */
[----:B------:R-:W-:Y:S02]  /*16c0*/  @P0 IMAD.MOV.U32 R10, RZ, RZ, R16 ;  /* 0x000000ffff0a0224 */ /* 0x000fe400078e0010 */
[----:B------:R-:W-:Y:S01]  /*16d0*/  @P4 MOV R9, R16 ;  /* 0x0000001000094202 */ /* 0x000fe20000000f00 */
        /* <DEDUP_REMOVED lines=14> */
[----:B------:R-:W-:Y:S01]  /*17c0*/  @P2 IMAD.MOV.U32 R0, RZ, RZ, R4 ;  /* 0x000000ffff002224 */ /* 0x000fe200078e0004 */
[C---:B------:R-:W-:Y:S01]  /*17d0*/  ISETP.EQ.AND P2, PT, R22.reuse, -0x8, PT ;  /* 0xfffffff81600780c */ /* 0x040fe20003f42270 */
[--C-:B------:R-:W-:Y:S01]  /*17e0*/  @P3 IMAD.MOV.U32 R0, RZ, RZ, R13.reuse ;  /* 0x000000ffff003224 */ /* 0x100fe200078e000d */
[----:B------:R-:W-:Y:S01]  /*17f0*/  @P3 MOV R15, R4 ;  /* 0x00000004000f3202 */ /* 0x000fe20000000f00 */
[----:B------:R-:W-:Y:S01]  /*1800*/  @P0 IMAD.MOV.U32 R15, RZ, RZ, R13 ;  /* 0x000000ffff0f0224 */ /* 0x000fe200078e000d */
[----:B------:R-:W-:Y:S01]  /*1810*/  ISETP.EQ.AND P3, PT, R22, -0x4, PT ;  /* 0xfffffffc1600780c */ /* 0x000fe20003f62270 */
[--C-:B------:R-:W-:Y:S02]  /*1820*/  @P1 IMAD.MOV.U32 R15, RZ, RZ, R12.reuse ;  /* 0x000000ffff0f1224 */ /* 0x100fe400078e000c */
[----:B------:R-:W-:Y:S01]  /*1830*/  @P0 IMAD.MOV.U32 R0, RZ, RZ, R12 ;  /* 0x000000ffff000224 */ /* 0x000fe200078e000c */
[----:B------:R-:W-:-:S05]  /*1840*/  @P1 MOV R0, R11 ;  /* 0x0000000b00001202 */ /* 0x000fca0000000f00 */
[----:B------:R-:W-:Y:S02]  /*1850*/  @P2 IMAD.MOV.U32 R15, RZ, RZ, R11 ;  /* 0x000000ffff0f2224 */ /* 0x000fe400078e000b */
[--C-:B------:R-:W-:Y:S02]  /*1860*/  @P2 IMAD.MOV.U32 R0, RZ, RZ, R10.reuse ;  /* 0x000000ffff002224 */ /* 0x100fe400078e000a */
[----:B------:R-:W-:Y:S01]  /*1870*/  @P3 IMAD.MOV.U32 R15, RZ, RZ, R10 ;  /* 0x000000ffff0f3224 */ /* 0x000fe200078e000a */
[----:B------:R-:W-:Y:S01]  /*1880*/  @P4 MOV R15, R9 ;  /* 0x00000009000f4202 */ /* 0x000fe20000000f00 */
[----:B------:R-:W-:Y:S02]  /*1890*/  @P5 IMAD.MOV.U32 R15, RZ, RZ, R21 ;  /* 0x000000ffff0f5224 */ /* 0x000fe400078e0015 */
[----:B------:R-:W-:Y:S02]  /*18a0*/  @P3 IMAD.MOV.U32 R0, RZ, RZ, R9 ;  /* 0x000000ffff003224 */ /* 0x000fe400078e0009 */
        /* <DEDUP_REMOVED lines=12> */
[----:B------:R-:W-:-:S04]  /*1970*/  @P0 MOV R17, R21 ;  /* 0x0000001500110202 */ /* 0x000fc80000000f00 */
[----:B------:R-:W-:-:S07]  /*1980*/  SHF.L.W.U32.HI R16, R17, R15, R16 ;  /* 0x0000000f11107219 */ /* 0x000fce0000010e10 */
.L_x_23:
[----:B------:R-:W-:Y:S05]  /*1990*/  BSYNC.RECONVERGENT B2 ;  /* 0x0000000000027941 */ /* 0x000fea0003800200 */
.L_x_22:
[C-C-:B------:R-:W-:Y:S01]  /*19a0*/  SHF.L.W.U32.HI R21, R16.reuse, 0x2, R0.reuse ;  /* 0x0000000210157819 */ /* 0x140fe20000010e00 */
        /* <DEDUP_REMOVED lines=14> */
.L_x_20:
[----:B------:R-:W-:Y:S01]  /*1a90*/  FMUL R0, RZ, R18 ;  /* 0x00000012ff007220 */ /* 0x000fe20000400000 */
[----:B------:R-:W-:-:S07]  /*1aa0*/  IMAD.MOV.U32 R22, RZ, RZ, RZ ;  /* 0x000000ffff167224 */ /* 0x000fce00078e00ff */
.L_x_19:
[----:B------:R-:W-:Y:S05]  /*1ab0*/  BSYNC.RECONVERGENT B1 ;  /* 0x0000000000017941 */ /* 0x000fea0003800200 */
.L_x_18:
[----:B------:R-:W-:Y:S02]  /*1ac0*/  IMAD.MOV.U32 R21, RZ, RZ, 0x37cbac00 ;  /* 0x37cbac00ff157424 */ /* 0x000fe400078e00ff */
[----:B------:R-:W-:Y:S01]  /*1ad0*/  FMUL R14, R0, R0 ;  /* 0x00000000000e7220 */ /* 0x000fe20000400000 */
[C---:B------:R-:W-:Y:S01]  /*1ae0*/  LOP3.LUT R16, R22.reuse, 0x1, RZ, 0xc0, !PT ;  /* 0x0000000116107812 */ /* 0x040fe200078ec0ff */
[----:B------:R-:W-:Y:S01]  /*1af0*/  VIADD R22, R22, 0x1 ;  /* 0x0000000116167836 */ /* 0x000fe20000000000 */
[----:B------:R-:W-:Y:S01]  /*1b00*/  MOV R17, 0x3c0885e4 ;  /* 0x3c0885e400117802 */ /* 0x000fe20000000f00 */
[----:B------:R-:W-:Y:S01]  /*1b10*/  FFMA R15, R14, R21, -0.0013887860113754868507 ;  /* 0xbab607ed0e0f7423 */ /* 0x000fe20000000015 */
[----:B------:R-:W-:Y:S01]  /*1b20*/  ISETP.NE.U32.AND P0, PT, R16, 0x1, PT ;  /* 0x000000011000780c */ /* 0x000fe20003f05070 */
[----:B------:R-:W-:Y:S01]  /*1b30*/  IMAD.MOV.U32 R16, RZ, RZ, 0x3e2aaaa8 ;  /* 0x3e2aaaa8ff107424 */ /* 0x000fe200078e00ff */
[----:B------:R-:W-:Y:S01]  /*1b40*/  FSETP.GE.AND P2, PT, |R18|, 105615, PT ;  /* 0x47ce47801200780b */ /* 0x000fe20003f46200 */
        /* <DEDUP_REMOVED lines=14> */
[----:B------:R-:W-:Y:S02]  /*1c30*/  IMAD.SHL.U32 R0, R18, 0x100, RZ ;  /* 0x0000010012007824 */ /* 0x000fe400078e00ff */
[----:B------:R-:W-:Y:S02]  /*1c40*/  HFMA2 R20, -RZ, RZ, 0, 0 ;  /* 0x00000000ff147431 */ /* 0x000fe400000001ff */
[----:B------:R-:W-:Y:S01]  /*1c50*/  IMAD.MOV.U32 R19, RZ, RZ, RZ ;  /* 0x000000ffff137224 */ /* 0x000fe200078e00ff */
[----:B------:R-:W0:Y:S01]  /*1c60*/  LDCU.64 UR10, c[0x4][URZ] ;  /* 0x01000000ff0a77ac */ /* 0x000e220008000a00 */
[----:B------:R-:W-:Y:S01]  /*1c70*/  LOP3.LUT R23, R0, 0x80000000, RZ, 0xfc, !PT ;  /* 0x8000000000177812 */ /* 0x000fe200078efcff */
[----:B------:R-:W-:Y:S01]  /*1c80*/  UMOV UR5, URZ ;  /* 0x000000ff00057c82 */ /* 0x000fe20008000000 */
[----:B------:R-:W-:-:S05]  /*1c90*/  UMOV UR4, URZ ;  /* 0x000000ff00047c82 */ /* 0x000fca0008000000 */
.L_x_27:
        /* <DEDUP_REMOVED lines=17> */
[--C-:B------:R-:W-:Y:S02]  /*1db0*/  @P1 IMAD.MOV.U32 R13, RZ, RZ, R0.reuse ;  /* 0x000000ffff0d1224 */ /* 0x100fe400078e0000 */
[--C-:B------:R-:W-:Y:S02]  /*1dc0*/  @P3 IMAD.MOV.U32 R11, RZ, RZ, R0.reuse ;  /* 0x000000ffff0b3224 */ /* 0x100fe400078e0000 */
[--C-:B------:R-:W-:Y:S02]  /*1dd0*/  @P4 IMAD.MOV.U32 R10, RZ, RZ, R0.reuse ;  /* 0x000000ffff0a4224 */ /* 0x100fe400078e0000 */
[----:B------:R-:W-:Y:S02]  /*1de0*/  @P5 IMAD.MOV.U32 R9, RZ, RZ, R0 ;  /* 0x000000ffff095224 */ /* 0x000fe400078e0000 */
[----:B------:R-:W-:-:S04]  /*1df0*/  VIADD R20, R20, 0x4 ;  /* 0x0000000414147836 */ /* 0x000fc80000000000 */
[----:B------:R-:W-:Y:S01]  /*1e00*/  @P2 MOV R12, R0 ;  /* 0x00000000000c2202 */ /* 0x000fe20000000f00 */
        /* <DEDUP_REMOVED lines=42> */
.L_x_29:
[----:B------:R-:W-:Y:S05]  /*20b0*/  BSYNC.RECONVERGENT B2 ;  /* 0x0000000000027941 */ /* 0x000fea0003800200 */
.L_x_28:
        /* <DEDUP_REMOVED lines=15> */
.L_x_26:
[----:B------:R-:W-:Y:S01]  /*21b0*/  FMUL R20, RZ, R18 ;  /* 0x00000012ff147220 */ /* 0x000fe20000400000 */
[----:B------:R-:W-:-:S07]  /*21c0*/  MOV R19, RZ ;  /* 0x000000ff00137202 */ /* 0x000fce0000000f00 */
.L_x_25:
[----:B------:R-:W-:Y:S05]  /*21d0*/  BSYNC.RECONVERGENT B1 ;  /* 0x0000000000017941 */ /* 0x000fea0003800200 */
.L_x_24:
        /* <DEDUP_REMOVED lines=28> */
.L_x_17:
[----:B------:R-:W-:Y:S05]  /*23a0*/  BSYNC.RECONVERGENT B0 ;  /* 0x0000000000007941 */ /* 0x000fea0003800200 */
.L_x_16:
        /* <DEDUP_REMOVED lines=8> */
[----:B-12---:R-:W0:Y:S02]  /*2430*/  I2F.F64.U32 R6, R0 ;  /* 0x0000000000067312 */ /* 0x006e240000201800 */
[----:B0-----:R-:W-:-:S08]  /*2440*/  DMUL R6, R6, -UR4 ;  /* 0x8000000406067c28 */ /* 0x001fd00008000000 */
[----:B------:R-:W-:Y:S01]  /*2450*/  DMUL R14, R6, 0.0625 ;  /* 0x3fb00000060e7828 */ /* 0x000fe20000000000 */
        /* <DEDUP_REMOVED lines=23> */
.L_x_35:
        /* <DEDUP_REMOVED lines=66> */
.L_x_37:
[----:B------:R-:W-:Y:S05]  /*29f0*/  BSYNC.RECONVERGENT B2 ;  /* 0x0000000000027941 */ /* 0x000fea0003800200 */
.L_x_36:
        /* <DEDUP_REMOVED lines=15> */
.L_x_34:
[----:B------:R-:W-:Y:S01]  /*2af0*/  FMUL R0, RZ, R18 ;  /* 0x00000012ff007220 */ /* 0x000fe20000400000 */
[----:B------:R-:W-:-:S07]  /*2b00*/  IMAD.MOV.U32 R22, RZ, RZ, RZ ;  /* 0x000000ffff167224 */ /* 0x000fce00078e00ff */
.L_x_33:
[----:B------:R-:W-:Y:S05]  /*2b10*/  BSYNC.RECONVERGENT B1 ;  /* 0x0000000000017941 */ /* 0x000fea0003800200 */
.L_x_32:
        /* <DEDUP_REMOVED lines=30> */
.L_x_41:
        /* <DEDUP_REMOVED lines=65> */
.L_x_43:
[----:B------:R-:W-:Y:S05]  /*3110*/  BSYNC.RECONVERGENT B2 ;  /* 0x0000000000027941 */ /* 0x000fea0003800200 */
.L_x_42:
        /* <DEDUP_REMOVED lines=15> */
.L_x_40:
[----:B------:R-:W-:Y:S01]  /*3210*/  FMUL R20, RZ, R18 ;  /* 0x00000012ff147220 */ /* 0x000fe20000400000 */
[----:B------:R-:W-:-:S07]  /*3220*/  MOV R19, RZ ;  /* 0x000000ff00137202 */ /* 0x000fce0000000f00 */
.L_x_39:
[----:B------:R-:W-:Y:S05]  /*3230*/  BSYNC.RECONVERGENT B1 ;  /* 0x0000000000017941 */ /* 0x000fea0003800200 */
.L_x_38:
        /* <DEDUP_REMOVED lines=28> */
.L_x_31:
[----:B------:R-:W-:Y:S05]  /*3400*/  BSYNC.RECONVERGENT B0 ;  /* 0x0000000000007941 */ /* 0x000fea0003800200 */
.L_x_30:
[----:B------:R-:W-:Y:S01]  /*3410*/  BAR.SYNC.DEFER_BLOCKING 0x0 ;  /* 0x0000000000007b1d */ /* 0x000fe20000010000 */
[----:B------:R-:W-:-:S05]  /*3420*/  ISETP.GT.U32.AND P0, PT, R5, 0x7, PT ;  /* 0x000000070500780c */ /* 0x000fca0003f04070 */
[----:B------:R-:W-:Y:S08]  /*3430*/  BSSY.RECONVERGENT B0, `(.L_x_44) ;  /* 0x0000102000007945 */ /* 0x000ff00003800200 */
[----:B------:R-:W-:Y:S05]  /*3440*/  @P0 BRA `(.L_x_45) ;  /* 0x0000001000000947 */ /* 0x000fea0003800000 */
[----:B0123--:R-:W0:Y:S01]  /*3450*/  I2F.F64.U32 R6, R5 ;  /* 0x0000000500067312 */ /* 0x00fe220000201800 */
[----:B------:R-:W-:Y:S01]  /*3460*/  UMOV UR4, 0x54442d18 ;  /* 0x54442d1800047882 */ /* 0x000fe20000000000 */
[----:B------:R-:W-:Y:S01]  /*3470*/  UMOV UR5, 0x401921fb ;  /* 0x401921fb00057882 */ /* 0x000fe20000000000 */
[----:B------:R-:W-:Y:S01]  /*3480*/  BSSY.RECONVERGENT B1, `(.L_x_46) ;  /* 0x000006e000017945 */ /* 0x000fe20003800200 */
[----:B0-----:R-:W-:-:S08]  /*3490*/  DMUL R6, R6, -UR4 ;  /* 0x8000000406067c28 */ /* 0x001fd00008000000 */
[----:B------:R-:W-:Y:S01]  /*34a0*/  DMUL R14, R6, 0.03125 ;  /* 0x3fa00000060e7828 */ /* 0x000fe20000000000 */
[----:B------:R-:W-:-:S05]  /*34b0*/  LEA R6, R5, UR6, 0x8 ;  /* 0x0000000605067c11 */ /* 0x000fca000f8e40ff */
[----:B------:R-:W0:Y:S01]  /*34c0*/  F2F.F32.F64 R18, R14 ;  /* 0x0000000e00127310 */ /* 0x000e220000301000 */
[----:B------:R-:W1:Y:S01]  /*34d0*/  LDS.64 R6, [R6+0x80] ;  /* 0x0000800006067984 */ /* 0x000e620000000a00 */
[C---:B0-----:R-:W-:Y:S01]  /*34e0*/  FMUL R0, R18.reuse, 0.63661974668502807617 ;  /* 0x3f22f98312007820 */ /* 0x041fe20000400000 */
[----:B------:R-:W-:-:S04]  /*34f0*/  FSETP.GE.AND P0, PT, |R18|, 105615, PT ;  /* 0x47ce47801200780b */ /* 0x000fc80003f06200 */
[----:B------:R-:W-:Y:S01]  /*3500*/  P2R R14, PR, RZ, 0x1 ;  /* 0x00000001ff0e7803 */ /* 0x000fe20000000000 */
[----:B------:R-:W0:Y:S02]  /*3510*/  F2I.NTZ R0, R0 ;  /* 0x0000000000007305 */ /* 0x000e240000203100 */
        /* <DEDUP_REMOVED lines=16> */
.L_x_49:
        /* <DEDUP_REMOVED lines=66> */
.L_x_51:
[----:B------:R-:W-:Y:S05]  /*3a40*/  BSYNC.RECONVERGENT B2 ;  /* 0x0000000000027941 */ /* 0x000fea0003800200 */
.L_x_50:
        /* <DEDUP_REMOVED lines=15> */
.L_x_48:
[----:B------:R-:W-:Y:S01]  /*3b40*/  FMUL R22, RZ, R18 ;  /* 0x00000012ff167220 */ /* 0x000fe20000400000 */
[----:B------:R-:W-:-:S07]  /*3b50*/  IMAD.MOV.U32 R0, RZ, RZ, RZ ;  /* 0x000000ffff007224 */ /* 0x000fce00078e00ff */
.L_x_47:
[----:B------:R-:W-:Y:S05]  /*3b60*/  BSYNC.RECONVERGENT B1 ;  /* 0x0000000000017941 */ /* 0x000fea0003800200 */
.L_x_46:
        /* <DEDUP_REMOVED lines=30> */
.L_x_55:
        /* <DEDUP_REMOVED lines=65> */
.L_x_57:
[----:B------:R-:W-:Y:S05]  /*4160*/  BSYNC.RECONVERGENT B2 ;  /* 0x0000000000027941 */ /* 0x000fea0003800200 */
.L_x_56:
        /* <DEDUP_REMOVED lines=15> */
.L_x_54:
[----:B------:R-:W-:Y:S01]  /*4260*/  FMUL R20, RZ, R18 ;  /* 0x00000012ff147220 */ /* 0x000fe20000400000 */
[----:B------:R-:W-:-:S07]  /*4270*/  MOV R19, RZ ;  /* 0x000000ff00137202 */ /* 0x000fce0000000f00 */
.L_x_53:
[----:B------:R-:W-:Y:S05]  /*4280*/  BSYNC.RECONVERGENT B1 ;  /* 0x0000000000017941 */ /* 0x000fea0003800200 */
.L_x_52:
        /* <DEDUP_REMOVED lines=28> */
.L_x_45:
[----:B------:R-:W-:Y:S05]  /*4450*/  BSYNC.RECONVERGENT B0 ;  /* 0x0000000000007941 */ /* 0x000fea0003800200 */
.L_x_44:
[----:B------:R-:W-:Y:S01]  /*4460*/  BAR.SYNC.DEFER_BLOCKING 0x0 ;  /* 0x0000000000007b1d */ /* 0x000fe20000010000 */
[----:B------:R-:W-:-:S05]  /*4470*/  ISETP.GT.U32.AND P0, PT, R5, 0x3, PT ;  /* 0x000000030500780c */ /* 0x000fca0003f04070 */
[----:B------:R-:W-:Y:S08]  /*4480*/  BSSY.RECONVERGENT B0, `(.L_x_58) ;  /* 0x0000102000007945 */ /* 0x000ff00003800200 */
[----:B------:R-:W-:Y:S05]  /*4490*/  @P0 BRA `(.L_x_59) ;  /* 0x0000001000000947 */ /* 0x000fea0003800000 */
[----:B01234-:R-:W0:Y:S01]  /*44a0*/  I2F.F64.U32 R6, R5 ;  /* 0x0000000500067312 */ /* 0x01fe220000201800 */
[----:B------:R-:W-:Y:S01]  /*44b0*/  UMOV UR4, 0x54442d18 ;  /* 0x54442d1800047882 */ /* 0x000fe20000000000 */
[----:B------:R-:W-:Y:S01]  /*44c0*/  UMOV UR5, 0x401921fb ;  /* 0x401921fb00057882 */ /* 0x000fe20000000000 */
[----:B------:R-:W-:Y:S01]  /*44d0*/  BSSY.RECONVERGENT B1, `(.L_x_60) ;  /* 0x000006e000017945 */ /* 0x000fe20003800200 */
[----:B0-----:R-:W-:-:S08]  /*44e0*/  DMUL R6, R6, -UR4 ;  /* 0x8000000406067c28 */ /* 0x001fd00008000000 */
[----:B------:R-:W-:Y:S01]  /*44f0*/  DMUL R14, R6, 0.015625 ;  /* 0x3f900000060e7828 */ /* 0x000fe20000000000 */
        /* <DEDUP_REMOVED lines=23> */
.L_x_63:
        /* <DEDUP_REMOVED lines=66> */
.L_x_65:
[----:B------:R-:W-:Y:S05]  /*4a90*/  BSYNC.RECONVERGENT B2 ;  /* 0x0000000000027941 */ /* 0x000fea0003800200 */
.L_x_64:
        /* <DEDUP_REMOVED lines=15> */
.L_x_62:
[----:B------:R-:W-:Y:S01]  /*4b90*/  FMUL R22, RZ, R18 ;  /* 0x00000012ff167220 */ /* 0x000fe20000400000 */
[----:B------:R-:W-:-:S07]  /*4ba0*/  IMAD.MOV.U32 R0, RZ, RZ, RZ ;  /* 0x000000ffff007224 */ /* 0x000fce00078e00ff */
.L_x_61:
[----:B------:R-:W-:Y:S05]  /*4bb0*/  BSYNC.RECONVERGENT B1 ;  /* 0x0000000000017941 */ /* 0x000fea0003800200 */
.L_x_60:
        /* <DEDUP_REMOVED lines=30> */
.L_x_69:
        /* <DEDUP_REMOVED lines=65> */
.L_x_71:
[----:B------:R-:W-:Y:S05]  /*51b0*/  BSYNC.RECONVERGENT B2 ;  /* 0x0000000000027941 */ /* 0x000fea0003800200 */
.L_x_70:
        /* <DEDUP_REMOVED lines=15> */
.L_x_68:
[----:B------:R-:W-:Y:S01]  /*52b0*/  FMUL R20, RZ, R18 ;  /* 0x00000012ff147220 */ /* 0x000fe20000400000 */
[----:B------:R-:W-:-:S07]  /*52c0*/  MOV R19, RZ ;  /* 0x000000ff00137202 */ /* 0x000fce0000000f00 */
.L_x_67:
[----:B------:R-:W-:Y:S05]  /*52d0*/  BSYNC.RECONVERGENT B1 ;  /* 0x0000000000017941 */ /* 0x000fea0003800200 */
.L_x_66:
        /* <DEDUP_REMOVED lines=28> */
.L_x_59:
[----:B------:R-:W-:Y:S05]  /*54a0*/  BSYNC.RECONVERGENT B0 ;  /* 0x0000000000007941 */ /* 0x000fea0003800200 */
.L_x_58:
        /* <DEDUP_REMOVED lines=9> */
[----:B------:R-:W-:Y:S01]  /*5540*/  DMUL R16, R6, 0.0078125 ;  /* 0x3f80000006107828 */ /* 0x000fe20000000000 */
[----:B------:R-:W-:-:S05]  /*5550*/  LEA R6, R5, UR6, 0xa ;  /* 0x0000000605067c11 */ /* 0x000fca000f8e50ff */
[----:B------:R-:W0:Y:S01]  /*5560*/  F2F.F32.F64 R14, R16 ;  /* 0x00000010000e7310 */ /* 0x000e220000301000 */
[----:B------:R-:W1:Y:S01]  /*5570*/  LDS.64 R6, [R6+0x200] ;  /* 0x0002000006067984 */ /* 0x000e620000000a00 */
[C---:B0-----:R-:W-:Y:S01]  /*5580*/  FMUL R0, R14.reuse, 0.63661974668502807617 ;  /* 0x3f22f9830e007820 */ /* 0x041fe20000400000 */
[----:B------:R-:W-:-:S04]  /*5590*/  FSETP.GE.AND P0, PT, |R14|, 105615, PT ;  /* 0x47ce47800e00780b */ /* 0x000fc80003f06200 */
[----:B------:R-:W-:Y:S01]  /*55a0*/  P2R R16, PR, RZ, 0x1 ;  /* 0x00000001ff107803 */ /* 0x000fe20000000000 */
[----:B------:R-:W0:Y:S02]  /*55b0*/  F2I.NTZ R0, R0 ;  /* 0x0000000000007305 */ /* 0x000e240000203100 */
[----:B0-----:R-:W-:-:S05]  /*55c0*/  I2FP.F32.S32 R15, R0 ;  /* 0x00000000000f7245 */ /* 0x001fca0000201400 */
[----:B------:R-:W-:-:S04]  /*55d0*/  FFMA R18, R15, -1.5707962512969970703, R14 ;  /* 0xbfc90fda0f127823 */ /* 0x000fc8000000000e */
[----:B------:R-:W-:-:S04]  /*55e0*/  FFMA R18, R15, -7.5497894158615963534e-08, R18 ;  /* 0xb3a221680f127823 */ /* 0x000fc80000000012 */
[----:B------:R-:W-:Y:S01]  /*55f0*/  FFMA R20, R15, -5.3903029534742383927e-15, R18 ;  /* 0xa7c234c50f147823 */ /* 0x000fe20000000012 */
[----:B------:R-:W-:-:S03]  /*5600*/  IMAD.MOV.U32 R15, RZ, RZ, R0 ;  /* 0x000000ffff0f7224 */ /* 0x000fc600078e0000 */
        /* <DEDUP_REMOVED lines=11> */
.L_x_77:
        /* <DEDUP_REMOVED lines=66> */
.L_x_79:
[----:B------:R-:W-:Y:S05]  /*5ae0*/  BSYNC.RECONVERGENT B2 ;  /* 0x0000000000027941 */ /* 0x000fea0003800200 */
.L_x_78:
        /* <DEDUP_REMOVED lines=15> */
.L_x_76:
[----:B------:R-:W-:Y:S01]  /*5be0*/  FMUL R22, RZ, R14 ;  /* 0x0000000eff167220 */ /* 0x000fe20000400000 */
[----:B------:R-:W-:-:S07]  /*5bf0*/  IMAD.MOV.U32 R0, RZ, RZ, RZ ;  /* 0x000000ffff007224 */ /* 0x000fce00078e00ff */
.L_x_75:
[----:B------:R-:W-:Y:S05]  /*5c00*/  BSYNC.RECONVERGENT B1 ;  /* 0x0000000000017941 */ /* 0x000fea0003800200 */
.L_x_74:
        /* <DEDUP_REMOVED lines=30> */
.L_x_83:
        /* <DEDUP_REMOVED lines=54> */
[----:B------:R-:W-:Y:S01]  /*6150*/  ISETP.EQ.AND P0, PT, R17, 0x8, PT ;  /* 0x000000081100780c */ /* 0x000fe20003f02270 */
[----:B------:R-:W-:Y:S02]  /*6160*/  @P1 IMAD.MOV.U32 R4, RZ, RZ, R13 ;  /* 0x000000ffff041224 */ /* 0x000fe400078e000d */
[----:B------:R-:W-:Y:S02]  /*6170*/  @P2 IMAD.MOV.U32 R4, RZ, RZ, R12 ;  /* 0x000000ffff042224 */ /* 0x000fe400078e000c */
[----:B------:R-:W-:Y:S02]  /*6180*/  @P3 IMAD.MOV.U32 R4, RZ, RZ, R11 ;  /* 0x000000ffff043224 */ /* 0x000fe400078e000b */
[----:B------:R-:W-:Y:S01]  /*6190*/  @P4 IMAD.MOV.U32 R4, RZ, RZ, R10 ;  /* 0x000000ffff044224 */ /* 0x000fe200078e000a */
[----:B------:R-:W-:Y:S02]  /*61a0*/  @P5 MOV R4, R9 ;  /* 0x0000000900045202 */ /* 0x000fe40000000f00 */
[----:B------:R-:W-:-:S03]  /*61b0*/  LOP3.LUT R9, R16, 0x1f, RZ, 0xc0, !PT ;  /* 0x0000001f10097812 */ /* 0x000fc600078ec0ff */
[----:B------:R-:W-:Y:S01]  /*61c0*/  @P0 IMAD.MOV.U32 R4, RZ, RZ, R15 ;  /* 0x000000ffff040224 */ /* 0x000fe200078e000f */
[----:B------:R-:W-:-:S04]  /*61d0*/  SHF.L.W.U32.HI R0, R14, R9, R0 ;  /* 0x000000090e007219 */ /* 0x000fc80000010e00 */
[----:B------:R-:W-:-:S07]  /*61e0*/  SHF.L.W.U32.HI R14, R4, R9, R14 ;  /* 0x00000009040e7219 */ /* 0x000fce0000010e0e */
.L_x_85:
[----:B------:R-:W-:Y:S05]  /*61f0*/  BSYNC.RECONVERGENT B2 ;  /* 0x0000000000027941 */ /* 0x000fea0003800200 */
.L_x_84:
        /* <DEDUP_REMOVED lines=9> */
[----:B------:R-:W-:-:S02]  /*6290*/  ISETP.GE.AND P0, PT, R4, RZ, PT ;  /* 0x000000ff0400720c */ /* 0x000fc40003f06270 */
[----:B------:R-:W0:Y:S02]  /*62a0*/  I2F.F64.S64 R10, R12 ;  /* 0x0000000c000a7312 */ /* 0x000e240000301c00 */
[----:B0-----:R-:W-:-:S10]  /*62b0*/  DMUL R10, R10, UR4 ;  /* 0x000000040a0a7c28 */ /* 0x001fd40008000000 */
[----:B------:R-:W0:Y:S02]  /*62c0*/  F2F.F32.F64 R10, R10 ;  /* 0x0000000a000a7310 */ /* 0x000e240000301000 */
[----:B0-----:R-:W-:Y:S01]  /*62d0*/  FSEL R20, R10, -R10, !P0 ;  /* 0x8000000a0a147208 */ /* 0x001fe20004000000 */
[----:B------:R-:W-:Y:S06]  /*62e0*/  BRA `(.L_x_81) ;  /* 0x0000000000087947 */ /* 0x000fec0003800000 */
.L_x_82:
[----:B------:R-:W-:Y:S01]  /*62f0*/  FMUL R20, RZ, R14 ;  /* 0x0000000eff147220 */ /* 0x000fe20000400000 */
[----:B------:R-:W-:-:S07]  /*6300*/  IMAD.MOV.U32 R15, RZ, RZ, RZ ;  /* 0x000000ffff0f7224 */ /* 0x000fce00078e00ff */
.L_x_81:
[----:B------:R-:W-:Y:S05]  /*6310*/  BSYNC.RECONVERGENT B1 ;  /* 0x0000000000017941 */ /* 0x000fea0003800200 */
.L_x_80:
[----:B------:R-:W-:Y:S01]  /*6320*/  LEA R4, R5, UR6, 0xa ;  /* 0x0000000605047c11 */ /* 0x000fe2000f8e50ff */
[----:B------:R-:W-:Y:S01]  /*6330*/  FMUL R9, R20, R20 ;  /* 0x0000001414097220 */ /* 0x000fe20000400000 */
[----:B------:R-:W-:Y:S01]  /*6340*/  LOP3.LUT R0, R15, 0x1, RZ, 0xc0, !PT ;  /* 0x000000010f007812 */ /* 0x000fe200078ec0ff */
[----:B------:R-:W-:Y:S01]  /*6350*/  IMAD.MOV.U32 R13, RZ, RZ, 0x3effffff ;  /* 0x3effffffff0d7424 */ /* 0x000fe200078e00ff */
[----:B------:R-:W-:Y:S01]  /*6360*/  MOV R12, 0x3d2aaabb ;  /* 0x3d2aaabb000c7802 */ /* 0x000fe20000000f00 */
[----:B------:R-:W0:Y:S01]  /*6370*/  LDS.64 R10, [R4] ;  /* 0x00000000040a7984 */ /* 0x000e220000000a00 */
[----:B------:R-:W-:Y:S01]  /*6380*/  FFMA R21, R9, R21, -0.0013887860113754868507 ;  /* 0xbab607ed09157423 */ /* 0x000fe20000000015 */
[----:B------:R-:W-:Y:S02]  /*6390*/  ISETP.NE.U32.AND P0, PT, R0, 0x1, PT ;  /* 0x000000010000780c */ /* 0x000fe40003f05070 */
[----:B------:R-:W-:Y:S02]  /*63a0*/  LOP3.LUT P1, RZ, R15, 0x2, RZ, 0xc0, !PT ;  /* 0x000000020fff7812 */ /* 0x000fe4000782c0ff */
[----:B------:R-:W-:-:S02]  /*63b0*/  FSEL R0, R21, -0.00019574658654164522886, !P0 ;  /* 0xb94d415315007808 */ /* 0x000fc40004000000 */
[----:B------:R-:W-:Y:S02]  /*63c0*/  FSEL R12, R12, 0.0083327032625675201416, !P0 ;  /* 0x3c0885e40c0c7808 */ /* 0x000fe40004000000 */
[----:B------:R-:W-:-:S03]  /*63d0*/  FSEL R13, -R13, -0.16666662693023681641, !P0 ;  /* 0xbe2aaaa80d0d7808 */ /* 0x000fc60004000100 */
        /* <DEDUP_REMOVED lines=16> */
.L_x_73:
[----:B------:R-:W-:Y:S05]  /*64e0*/  BSYNC.RECONVERGENT B0 ;  /* 0x0000000000007941 */ /* 0x000fea0003800200 */
.L_x_72:
[----:B------:R-:W-:Y:S01]  /*64f0*/  BAR.SYNC.DEFER_BLOCKING 0x0 ;  /* 0x0000000000007b1d */ /* 0x000fe20000010000 */
[----:B------:R-:W-:-:S05]  /*6500*/  ISETP.NE.AND P0, PT, R5, RZ, PT ;  /* 0x000000ff0500720c */ /* 0x000fca0003f05270 */
[----:B------:R-:W-:Y:S08]  /*6510*/  BSSY.RECONVERGENT B0, `(.L_x_86) ;  /* 0x0000018000007945 */ /* 0x000ff00003800200 */
[----:B------:R-:W-:Y:S05]  /*6520*/  @P0 BRA `(.L_x_87) ;  /* 0x0000000000580947 */ /* 0x000fea0003800000 */
[----:B01234-:R-:W0:Y:S01]  /*6530*/  LDS.64 R6, [UR6+0x400] ;  /* 0x00040006ff067984 */ /* 0x01fe220008000a00 */
[----:B------:R-:W-:Y:S02]  /*6540*/  IMAD.MOV.U32 R0, RZ, RZ, 0x37cbac00 ;  /* 0x37cbac00ff007424 */ /* 0x000fe400078e00ff */
[----:B------:R-:W-:Y:S01]  /*6550*/  IMAD.MOV.U32 R9, RZ, RZ, 0x394d4153 ;  /* 0x394d4153ff097424 */ /* 0x000fe200078e00ff */
[----:B------:R-:W1:Y:S01]  /*6560*/  LDS.64 R4, [UR6] ;  /* 0x00000006ff047984 */ /* 0x000e620008000a00 */
[----:B------:R-:W-:Y:S02]  /*6570*/  FFMA R0, RZ, R0, -0.0013887860113754868507 ;  /* 0xbab607edff007423 */ /* 0x000fe40000000000 */
[----:B------:R-:W-:Y:S01]  /*6580*/  FFMA R10, RZ, -R9, 0.0083327032625675201416 ;  /* 0x3c0885e4ff0a7423 */ /* 0x000fe20000000809 */
[----:B------:R-:W-:Y:S01]  /*6590*/  FFMA R9, -RZ, RZ, RZ ;  /* 0x000000ffff097223 */ /* 0x000fe200000001ff */
[----:B------:R-:W-:Y:S02]  /*65a0*/  FFMA R0, RZ, R0, 0.041666727513074874878 ;  /* 0x3d2aaabbff007423 */ /* 0x000fe40000000000 */
[----:B------:R-:W-:-:S02]  /*65b0*/  FFMA R10, RZ, R10, -0.16666662693023681641 ;  /* 0xbe2aaaa8ff0a7423 */ /* 0x000fc4000000000a */
[----:B------:R-:W-:Y:S02]  /*65c0*/  FFMA R0, RZ, R0, -0.4999999701976776123 ;  /* 0xbeffffffff007423 */ /* 0x000fe40000000000 */
[----:B------:R-:W-:Y:S02]  /*65d0*/  FMUL R9, R9, R10 ;  /* 0x0000000a09097220 */ /* 0x000fe40000400000 */
[----:B------:R-:W-:Y:S02]  /*65e0*/  FFMA R11, RZ, R0, 1 ;  /* 0x3f800000ff0b7423 */ /* 0x000fe40000000000 */
[C---:B0-----:R-:W-:Y:S01]  /*65f0*/  FMUL R0, R9.reuse, R6 ;  /* 0x0000000609007220 */ /* 0x041fe20000400000 */
[----:B------:R-:W-:-:S03]  /*6600*/  FMUL R9, R9, R7 ;  /* 0x0000000709097220 */ /* 0x000fc60000400000 */
[C---:B------:R-:W-:Y:S01]  /*6610*/  FFMA R0, R11.reuse, R7, R0 ;  /* 0x000000070b007223 */ /* 0x040fe20000000000 */
[----:B------:R-:W-:-:S03]  /*6620*/  FFMA R9, R11, R6, -R9 ;  /* 0x000000060b097223 */ /* 0x000fc60000000809 */
[C-C-:B-1----:R-:W-:Y:S01]  /*6630*/  FADD R7, -R0.reuse, R5.reuse ;  /* 0x0000000500077221 */ /* 0x142fe20000000100 */
[C-C-:B------:R-:W-:Y:S01]  /*6640*/  FADD R6, -R9.reuse, R4.reuse ;  /* 0x0000000409067221 */ /* 0x140fe20000000100 */
[----:B------:R-:W-:Y:S01]  /*6650*/  FADD R5, R0, R5 ;  /* 0x0000000500057221 */ /* 0x000fe20000000000 */
[----:B------:R-:W-:-:S03]  /*6660*/  FADD R4, R9, R4 ;  /* 0x0000000409047221 */ /* 0x000fc60000000000 */
[----:B------:R0:W-:Y:S04]  /*6670*/  STS.64 [UR6+0x400], R6 ;  /* 0x00040006ff007988 */ /* 0x0001e80008000a06 */
[----:B------:R0:W-:Y:S02]  /*6680*/  STS.64 [UR6], R4 ;  /* 0x00000004ff007988 */ /* 0x0001e40008000a06 */
.L_x_87:
[----:B------:R-:W-:Y:S05]  /*6690*/  BSYNC.RECONVERGENT B0 ;  /* 0x0000000000007941 */ /* 0x000fea0003800200 */
.L_x_86:
[----:B------:R-:W-:Y:S01]  /*66a0*/  BAR.SYNC.DEFER_BLOCKING 0x0 ;  /* 0x0000000000007b1d */ /* 0x000fe20000010000 */
[----:B------:R-:W-:-:S13]  /*66b0*/  ISETP.NE.AND P0, PT, R8, RZ, PT ;  /* 0x000000ff0800720c */ /* 0x000fda0003f05270 */
[----:B------:R-:W-:Y:S05]  /*66c0*/  @P0 EXIT ;  /* 0x000000000000094d */ /* 0x000fea0003800000 */
[----:B01234-:R-:W0:Y:S01]  /*66d0*/  LDS.64 R6, [R2] ;  /* 0x0000000002067984 */ /* 0x01fe220000000a00 */
[----:B------:R-:W1:Y:S02]  /*66e0*/  LDC.64 R4, c[0x0][0x388] ;  /* 0x0000e200ff047b82 */ /* 0x000e640000000a00 */
[----:B-1----:R-:W-:-:S05]  /*66f0*/  IMAD.WIDE R4, R3, 0x8, R4 ;  /* 0x0000000803047825 */ /* 0x002fca00078e0204 */
[----:B0-----:R-:W-:Y:S01]  /*6700*/  STG.E.64 desc[UR8][R4.64], R6 ;  /* 0x0000000604007986 */ /* 0x001fe2000c101b08 */
[----:B------:R-:W-:Y:S05]  /*6710*/  EXIT ;  /* 0x000000000000794d */ /* 0x000fea0003800000 */
.L_x_88:
[----:B------:R-:W-:-:S00]  /*6720*/  BRA `(.L_x_88) ;  /* 0xfffffffc00fc7947 */ /* 0x000fc0000383ffff */
[----:B------:R-:W-:-:S00]  /*6730*/  NOP ;  /* 0x0000000000007918 */ /* 0x000fc00000000000 */
        /* <DEDUP_REMOVED lines=12> */
.L_x_89:


//--------------------- .nv.global.init           --------------------------
	.section	.nv.global.init,"aw",@progbits
	.align	4
.nv.global.init:
	.type		__cudart_i2opi_f,@object
	.size		__cudart_i2opi_f,(.L_0 - __cudart_i2opi_f)
__cudart_i2opi_f:
        /*0000*/ 	.byte	0x41, 0x90, 0x43, 0x3c, 0x99, 0x95, 0x62, 0xdb, 0xc0, 0xdd, 0x34, 0xf5, 0xd1, 0x57, 0x27, 0xfc
        /*0010*/ 	.byte	0x29, 0x15, 0x44, 0x4e, 0x6e, 0x83, 0xf9, 0xa2
.L_0:


//--------------------- .nv.shared._Z9fftKernelP6float2S0_i --------------------------
	.section	.nv.shared._Z9fftKernelP6float2S0_i,"aw",@nobits
	.sectionflags	@""
	.align	8
.nv.shared._Z9fftKernelP6float2S0_i:
	.zero		3072


//--------------------- .nv.shared.reserved.0     --------------------------
	.section	.nv.shared.reserved.0,"aw",@nobits
	.weak		__nv_reservedSMEM_offset_0_alias
	.size		__nv_reservedSMEM_offset_0_alias, 0, 64
	.other		__nv_reservedSMEM_offset_0_alias,@"STO_CUDA_RESERVED_SHARED STV_DEFAULT"
__nv_reservedSMEM_offset_0_alias:
	.zero		0
	.zero		64


//--------------------- .nv.constant0._Z9fftKernelP6float2S0_i --------------------------
	.section	.nv.constant0._Z9fftKernelP6float2S0_i,"a",@progbits
	.sectionflags	@""
	.align	4
.nv.constant0._Z9fftKernelP6float2S0_i:
	.zero		916


//--------------------- SYMBOLS --------------------------

	.type		.nv.reservedSmem.offset0,@object
	.size		.nv.reservedSmem.offset0,0x4
	.type		.nv.reservedSmem.cap,@object
	.size		.nv.reservedSmem.cap,0x4
